	.target	sm_100a

	.elftype	@"ET_EXEC"


//--------------------- .note.nv.tkinfo           --------------------------
	.section	.note.nv.tkinfo,"",@"SHT_NOTE"
	.sectionflags	@"SHF_NOTE_NV_TKINFO"
	.tkinfo
        /*0018*/ 	.word	0x00000081
        /*0030*/ 	.string	""
        /*0030*/ 	.string	"ptxas-blackwell"
        /*0030*/ 	.string	"Cuda compilation tools, release 12.9, V12.9.86"
        /*0030*/ 	.string	"Build cuda_12.9.r12.9/compiler.36037853_0"
        /*0030*/ 	.string	"-v  -suppress-debug-info  -lineinfo  -arch sm_100a "



//--------------------- .note.nv.cuver            --------------------------
	.section	.note.nv.cuver,"",@"SHT_NOTE"
	.sectionflags	@"SHF_NOTE_NV_CUVER"
        /*0018*/ 	.short	0x0001
        /*001a*/ 	.short	0x0064
        /*001c*/ 	.short	0x0001
        /*001e*/ 	.short	0x0000
        /*0020*/ 	.short	0x0001
        /*0022*/ 	.short	0x0000


//--------------------- .nv.info                  --------------------------
	.section	.nv.info,"",@"SHT_CUDA_INFO"
	.align	4


	//----- nvinfo : EIATTR_REGCOUNT
	.align		4
        /*0000*/ 	.byte	0x04, 0x2f
        /*0002*/ 	.short	(.L_4 - .L_3)
	.align		4
.L_3:
        /*0004*/ 	.word	index@(gluon_tcgen05)
        /*0008*/ 	.word	0x00000087


	//----- nvinfo : EIATTR_FRAME_SIZE
	.align		4
.L_4:
        /*000c*/ 	.byte	0x04, 0x11
        /*000e*/ 	.short	(.L_6 - .L_5)
	.align		4
.L_5:
        /*0010*/ 	.word	index@($__internal_2_$__cuda_sm10x_tcgen05_guardrail_trap_unallocated_columns_being_dealloced)
        /*0014*/ 	.word	0x00000000


	//----- nvinfo : EIATTR_FRAME_SIZE
	.align		4
.L_6:
        /*0018*/ 	.byte	0x04, 0x11
        /*001a*/ 	.short	(.L_8 - .L_7)
	.align		4
.L_7:
        /*001c*/ 	.word	index@($__internal_1_$__cuda_sm10x_tcgen05_guardrail_trap_phase_invalid_during_alloc)
        /*0020*/ 	.word	0x00000000


	//----- nvinfo : EIATTR_FRAME_SIZE
	.align		4
.L_8:
        /*0024*/ 	.byte	0x04, 0x11
        /*0026*/ 	.short	(.L_10 - .L_9)
	.align		4
.L_9:
        /*0028*/ 	.word	index@($__internal_0_$__cuda_sm10x_tcgen05_guardrail_trap_col_being_dealloced_not_returned_by_alloc)
        /*002c*/ 	.word	0x00000000


	//----- nvinfo : EIATTR_FRAME_SIZE
	.align		4
.L_10:
        /*0030*/ 	.byte	0x04, 0x11
        /*0032*/ 	.short	(.L_12 - .L_11)
	.align		4
.L_11:
        /*0034*/ 	.word	index@(gluon_tcgen05)
        /*0038*/ 	.word	0x00000000


	//----- nvinfo : EIATTR_MIN_STACK_SIZE
	.align		4
.L_12:
        /*003c*/ 	.byte	0x04, 0x12
        /*003e*/ 	.short	(.L_14 - .L_13)
	.align		4
.L_13:
        /*0040*/ 	.word	index@(gluon_tcgen05)
        /*0044*/ 	.word	0x00000000
.L_14:


//--------------------- .nv.info.gluon_tcgen05    --------------------------
	.section	.nv.info.gluon_tcgen05,"",@"SHT_CUDA_INFO"
	.sectionflags	@""
	.align	4


	//----- nvinfo : EIATTR_CUDA_API_VERSION
	.align		4
        /*0000*/ 	.byte	0x04, 0x37
        /*0002*/ 	.short	(.L_16 - .L_15)
.L_15:
        /*0004*/ 	.word	0x00000081


	//----- nvinfo : EIATTR_KPARAM_INFO
	.align		4
.L_16:
        /*0008*/ 	.byte	0x04, 0x17
        /*000a*/ 	.short	(.L_18 - .L_17)
.L_17:
        /*000c*/ 	.word	0x00000000
        /*0010*/ 	.short	0x000a
        /*0012*/ 	.short	0x0048
        /*0014*/ 	.byte	0x00, 0xf4, 0x21, 0x00


	//----- nvinfo : EIATTR_KPARAM_INFO
	.align		4
.L_18:
        /*0018*/ 	.byte	0x04, 0x17
        /*001a*/ 	.short	(.L_20 - .L_19)
.L_19:
        /*001c*/ 	.word	0x00000000
        /*0020*/ 	.short	0x0009
        /*0022*/ 	.short	0x0040
        /*0024*/ 	.byte	0x00, 0xf4, 0x21, 0x00


	//----- nvinfo : EIATTR_KPARAM_INFO
	.align		4
.L_20:
        /*0028*/ 	.byte	0x04, 0x17
        /*002a*/ 	.short	(.L_22 - .L_21)
.L_21:
        /*002c*/ 	.word	0x00000000
        /*0030*/ 	.short	0x0008
        /*0032*/ 	.short	0x0038
        /*0034*/ 	.byte	0x00, 0xf0, 0x21, 0x00


	//----- nvinfo : EIATTR_KPARAM_INFO
	.align		4
.L_22:
        /*0038*/ 	.byte	0x04, 0x17
        /*003a*/ 	.short	(.L_24 - .L_23)
.L_23:
        /*003c*/ 	.word	0x00000000
        /*0040*/ 	.short	0x0007
        /*0042*/ 	.short	0x0030
        /*0044*/ 	.byte	0x00, 0xf0, 0x21, 0x00


	//----- nvinfo : EIATTR_KPARAM_INFO
	.align		4
.L_24:
        /*0048*/ 	.byte	0x04, 0x17
        /*004a*/ 	.short	(.L_26 - .L_25)
.L_25:
        /*004c*/ 	.word	0x00000000
        /*0050*/ 	.short	0x0006
        /*0052*/ 	.short	0x0028
        /*0054*/ 	.byte	0x00, 0xf0, 0x21, 0x00


	//----- nvinfo : EIATTR_KPARAM_INFO
	.align		4
.L_26:
        /*0058*/ 	.byte	0x04, 0x17
        /*005a*/ 	.short	(.L_28 - .L_27)
.L_27:
        /*005c*/ 	.word	0x00000000
        /*0060*/ 	.short	0x0005
        /*0062*/ 	.short	0x0020
        /*0064*/ 	.byte	0x00, 0xf0, 0x11, 0x00


	//----- nvinfo : EIATTR_KPARAM_INFO
	.align		4
.L_28:
        /*0068*/ 	.byte	0x04, 0x17
        /*006a*/ 	.short	(.L_30 - .L_29)
.L_29:
        /*006c*/ 	.word	0x00000000
        /*0070*/ 	.short	0x0004
        /*0072*/ 	.short	0x001c
        /*0074*/ 	.byte	0x00, 0xf0, 0x11, 0x00


	//----- nvinfo : EIATTR_KPARAM_INFO
	.align		4
.L_30:
        /*0078*/ 	.byte	0x04, 0x17
        /*007a*/ 	.short	(.L_32 - .L_31)
.L_31:
        /*007c*/ 	.word	0x00000000
        /*0080*/ 	.short	0x0003
        /*0082*/ 	.short	0x0018
        /*0084*/ 	.byte	0x00, 0xf0, 0x11, 0x00


	//----- nvinfo : EIATTR_KPARAM_INFO
	.align		4
.L_32:
        /*0088*/ 	.byte	0x04, 0x17
        /*008a*/ 	.short	(.L_34 - .L_33)
.L_33:
        /*008c*/ 	.word	0x00000000
        /*0090*/ 	.short	0x0002
        /*0092*/ 	.short	0x0010
        /*0094*/ 	.byte	0x00, 0xf4, 0x21, 0x00


	//----- nvinfo : EIATTR_KPARAM_INFO
	.align		4
.L_34:
        /*0098*/ 	.byte	0x04, 0x17
        /*009a*/ 	.short	(.L_36 - .L_35)
.L_35:
        /*009c*/ 	.word	0x00000000
        /*00a0*/ 	.short	0x0001
        /*00a2*/ 	.short	0x0008
        /*00a4*/ 	.byte	0x00, 0xf4, 0x21, 0x00


	//----- nvinfo : EIATTR_KPARAM_INFO
	.align		4
.L_36:
        /*00a8*/ 	.byte	0x04, 0x17
        /*00aa*/ 	.short	(.L_38 - .L_37)
.L_37:
        /*00ac*/ 	.word	0x00000000
        /*00b0*/ 	.short	0x0000
        /*00b2*/ 	.short	0x0000
        /*00b4*/ 	.byte	0x00, 0xf4, 0x21, 0x00


	//----- nvinfo : EIATTR_AT_ENTRY_FRAGMENTS
	.align		4
.L_38:
        /*00b8*/ 	.byte	0x04, 0x4f
        /*00ba*/ 	.short	(.L_40 - .L_39)


	//   ....[0]....
.L_39:
        /*00bc*/ 	.word	0x00000004


	//----- nvinfo : EIATTR_RESERVED_SMEM_USED
	.align		4
.L_40:
        /*00c0*/ 	.byte	0x01, 0x41
	.zero		2


	//----- nvinfo : EIATTR_SPARSE_MMA_MASK
	.align		4
        /*00c4*/ 	.byte	0x03, 0x50
        /*00c6*/ 	.short	0x0000


	//----- nvinfo : EIATTR_TCGEN05_1CTA_USED
	.align		4
        /*00c8*/ 	.byte	0x01, 0x51
	.zero		2


	//----- nvinfo : EIATTR_MAXREG_COUNT
	.align		4
        /*00cc*/ 	.byte	0x03, 0x1b
        /*00ce*/ 	.short	0x00ff


	//----- nvinfo : EIATTR_NUM_BARRIERS
	.align		4
        /*00d0*/ 	.byte	0x02, 0x4c
        /*00d2*/ 	.byte	0x01
	.zero		1


	//----- nvinfo : EIATTR_INT_WARP_WIDE_INSTR_OFFSETS
	.align		4
        /*00d4*/ 	.byte	0x04, 0x31
        /*00d6*/ 	.short	(.L_42 - .L_41)


	//   ....[0]....
.L_41:
        /*00d8*/ 	.word	0x00001760


	//   ....[1]....
        /*00dc*/ 	.word	0x00001780


	//   ....[2]....
        /*00e0*/ 	.word	0x00001800


	//   ....[3]....
        /*00e4*/ 	.word	0x00001910


	//   ....[4]....
        /*00e8*/ 	.word	0x00001920


	//   ....[5]....
        /*00ec*/ 	.word	0x00001990


	//   ....[6]....
        /*00f0*/ 	.word	0x000019a0


	//   ....[7]....
        /*00f4*/ 	.word	0x00001c20


	//   ....[8]....
        /*00f8*/ 	.word	0x00001c30


	//   ....[9]....
        /*00fc*/ 	.word	0x00001d50


	//   ....[10]....
        /*0100*/ 	.word	0x00001d60


	//   ....[11]....
        /*0104*/ 	.word	0x00001da0


	//   ....[12]....
        /*0108*/ 	.word	0x00001de0


	//   ....[13]....
        /*010c*/ 	.word	0x00001f80


	//   ....[14]....
        /*0110*/ 	.word	0x00001f90


	//   ....[15]....
        /*0114*/ 	.word	0x000021c0


	//   ....[16]....
        /*0118*/ 	.word	0x000021e0


	//   ....[17]....
        /*011c*/ 	.word	0x00002950


	//   ....[18]....
        /*0120*/ 	.word	0x000029a0


	//----- nvinfo : EIATTR_COOP_GROUP_MASK_REGIDS
	.align		4
.L_42:
        /*0124*/ 	.byte	0x04, 0x29
        /*0126*/ 	.short	(.L_44 - .L_43)


	//   ....[0]....
.L_43:
        /*0128*/ 	.word	0xffffffff


	//   ....[1]....
        /*012c*/ 	.word	0xffffffff


	//   ....[2]....
        /*0130*/ 	.word	0xffffffff


	//   ....[3]....
        /*0134*/ 	.word	0xffffffff


	//   ....[4]....
        /*0138*/ 	.word	0xffffffff


	//   ....[5]....
        /*013c*/ 	.word	0xffffffff


	//   ....[6]....
        /*0140*/ 	.word	0xffffffff


	//   ....[7]....
        /*0144*/ 	.word	0xffffffff


	//   ....[8]....
        /*0148*/ 	.word	0xffffffff


	//   ....[9]....
        /*014c*/ 	.word	0xffffffff


	//----- nvinfo : EIATTR_COOP_GROUP_INSTR_OFFSETS
	.align		4
.L_44:
        /*0150*/ 	.byte	0x04, 0x28
        /*0152*/ 	.short	(.L_46 - .L_45)


	//   ....[0]....
.L_45:
        /*0154*/ 	.word	0x00000050


	//   ....[1]....
        /*0158*/ 	.word	0x00000310


	//   ....[2]....
        /*015c*/ 	.word	0x00000500


	//   ....[3]....
        /*0160*/ 	.word	0x000009a0


	//   ....[4]....
        /*0164*/ 	.word	0x00000ae0


	//   ....[5]....
        /*0168*/ 	.word	0x00000fe0


	//   ....[6]....
        /*016c*/ 	.word	0x00001120


	//   ....[7]....
        /*0170*/ 	.word	0x00001610


	//   ....[8]....
        /*0174*/ 	.word	0x000027e0


	//   ....[9]....
        /*0178*/ 	.word	0x00002a50


	//----- nvinfo : EIATTR_VRC_CTA_INIT_COUNT
	.align		4
.L_46:
        /*017c*/ 	.byte	0x02, 0x4a
        /*017e*/ 	.byte	0x80
	.zero		1


	//----- nvinfo : EIATTR_MBARRIER_INSTR_OFFSETS
	.align		4
        /*0180*/ 	.byte	0x04, 0x39
        /*0182*/ 	.short	(.L_48 - .L_47)


	//   ....[0]....
.L_47:
        /*0184*/ 	.word	0x00001820
        /*0188*/ 	.word	0x000000ff
        /*018c*/ 	.word	0x0000c000
        /*0190*/ 	.short	0x0100
        /*0192*/ 	.byte	0x08
	.zero		1


	//   ....[1]....
        /*0194*/ 	.word	0x00001830
        /*0198*/ 	.word	0x000000ff
        /*019c*/ 	.word	0x0000c010
        /*01a0*/ 	.short	0x0100
        /*01a2*/ 	.byte	0x08
	.zero		1


	//   ....[2]....
        /*01a4*/ 	.word	0x00001ae0
        /*01a8*/ 	.word	0x000000ff
        /*01ac*/ 	.word	0x0000c000
        /*01b0*/ 	.short	0x010a
        /*01b2*/ 	.byte	0x08
	.zero		1


	//   ....[3]....
        /*01b4*/ 	.word	0x00001c80
        /*01b8*/ 	.word	0x000000ff
        /*01bc*/ 	.word	0x0000c010
        /*01c0*/ 	.short	0x010a
        /*01c2*/ 	.byte	0x08
	.zero		1


	//   ....[4]....
        /*01c4*/ 	.word	0x00001e60
        /*01c8*/ 	.word	0x000000ff
        /*01cc*/ 	.word	0x0000c000
        /*01d0*/ 	.short	0x010a
        /*01d2*/ 	.byte	0x08
	.zero		1


	//   ....[5]....
        /*01d4*/ 	.word	0x00001fd0
        /*01d8*/ 	.word	0x000000ff
        /*01dc*/ 	.word	0x0000c010
        /*01e0*/ 	.short	0x010a
        /*01e2*/ 	.byte	0x08
	.zero		1


	//   ....[6]....
        /*01e4*/ 	.word	0x00002060
        /*01e8*/ 	.word	0x000000ff
        /*01ec*/ 	.word	0x0000c000
        /*01f0*/ 	.short	0x0108
        /*01f2*/ 	.byte	0x08
	.zero		1


	//   ....[7]....
        /*01f4*/ 	.word	0x00002070
        /*01f8*/ 	.word	0x000000ff
        /*01fc*/ 	.word	0x0000c010
        /*0200*/ 	.short	0x0108
        /*0202*/ 	.byte	0x08
	.zero		1


	//   ....[8]....
        /*0204*/ 	.word	0x00002a70
        /*0208*/ 	.word	0x000000ff
        /*020c*/ 	.word	0x0000c000
        /*0210*/ 	.short	0x010a
        /*0212*/ 	.byte	0x08
	.zero		1


	//   ....[9]....
        /*0214*/ 	.word	0x00002aa0
        /*0218*/ 	.word	0x000000ff
        /*021c*/ 	.word	0x0000c010
        /*0220*/ 	.short	0x010a
        /*0222*/ 	.byte	0x08
	.zero		1


	//   ....[10]....
        /*0224*/ 	.word	0x00002ad0
        /*0228*/ 	.word	0x000000ff
        /*022c*/ 	.word	0x0000c000
        /*0230*/ 	.short	0x010a
        /*0232*/ 	.byte	0x08
	.zero		1


	//   ....[11]....
        /*0234*/ 	.word	0x00002b00
        /*0238*/ 	.word	0x000000ff
        /*023c*/ 	.word	0x0000c010
        /*0240*/ 	.short	0x010a
        /*0242*/ 	.byte	0x08
	.zero		1


	//----- nvinfo : EIATTR_NUM_MBARRIERS
	.align		4
.L_48:
        /*0244*/ 	.byte	0x03, 0x38
        /*0246*/ 	.short	0x0002


	//----- nvinfo : EIATTR_EXIT_INSTR_OFFSETS
	.align		4
        /*0248*/ 	.byte	0x04, 0x1c
        /*024a*/ 	.short	(.L_50 - .L_49)


	//   ....[0]....
.L_49:
        /*024c*/ 	.word	0x00002a60


	//----- nvinfo : EIATTR_REQNTID
	.align		4
.L_50:
        /*0250*/ 	.byte	0x04, 0x10
        /*0252*/ 	.short	(.L_52 - .L_51)
.L_51:
        /*0254*/ 	.word	0x00000100
        /*0258*/ 	.word	0x00000001
        /*025c*/ 	.word	0x00000001


	//----- nvinfo : EIATTR_CRS_STACK_SIZE
	.align		4
.L_52:
        /*0260*/ 	.byte	0x04, 0x1e
        /*0262*/ 	.short	(.L_54 - .L_53)
.L_53:
        /*0264*/ 	.word	0x00000000


	//----- nvinfo : EIATTR_CBANK_PARAM_SIZE
	.align		4
.L_54:
        /*0268*/ 	.byte	0x03, 0x19
        /*026a*/ 	.short	0x0050


	//----- nvinfo : EIATTR_PARAM_CBANK
	.align		4
        /*026c*/ 	.byte	0x04, 0x0a
        /*026e*/ 	.short	(.L_56 - .L_55)
	.align		4
.L_55:
        /*0270*/ 	.word	index@(.nv.constant0.gluon_tcgen05)
        /*0274*/ 	.short	0x0380
        /*0276*/ 	.short	0x0050


	//----- nvinfo : EIATTR_SW_WAR
	.align		4
.L_56:
        /*0278*/ 	.byte	0x04, 0x36
        /*027a*/ 	.short	(.L_58 - .L_57)
.L_57:
        /*027c*/ 	.word	0x00000008
.L_58:


//--------------------- .nv.compat                --------------------------
	.section	.nv.compat,"",@"SHT_CUDA_COMPAT_INFO"
	.align	4
        /*0000*/ 	.byte	0x02, 0x02, 0x02, 0x00, 0x02, 0x05, 0x05, 0x00, 0x02, 0x03, 0x03, 0x00, 0x02, 0x06, 0x01, 0x00


//--------------------- .nv.callgraph             --------------------------
	.section	.nv.callgraph,"",@"SHT_CUDA_CALLGRAPH"
	.align	4
	.sectionentsize	8
	.align		4
        /*0000*/ 	.word	0x00000000
	.align		4
        /*0004*/ 	.word	0xffffffff
	.align		4
        /*0008*/ 	.word	0x00000000
	.align		4
        /*000c*/ 	.word	0xfffffffe
	.align		4
        /*0010*/ 	.word	0x00000000
	.align		4
        /*0014*/ 	.word	0xfffffffd
	.align		4
        /*0018*/ 	.word	0x00000000
	.align		4
        /*001c*/ 	.word	0xfffffffc


//--------------------- .text.gluon_tcgen05       --------------------------
	.section	.text.gluon_tcgen05,"ax",@progbits
	.align	128
        .global         gluon_tcgen05
        .type           gluon_tcgen05,@function
        .size           gluon_tcgen05,(.L_x_73 - gluon_tcgen05)
        .other          gluon_tcgen05,@"STO_CUDA_ENTRY STV_DEFAULT"
gluon_tcgen05:
.text.gluon_tcgen05:
[----:B------:R-:W1:Y:S01]  /*0000*/  LDC R1, c[0x0][0x37c] ;  /* 0x0000df00ff017b82 */ /* 0x000e620000000800 */
[----:B------:R-:W2:Y:S02]  /*0010*/  S2R R0, SR_TID.X ;  /* 0x0000000000007919 */ /* 0x000ea40000002100 */
[----:B--2---:R-:W-:-:S13]  /*0020*/  ISETP.GE.U32.AND P2, PT, R0, 0x20, PT ;  /* 0x000000200000780c */ /* 0x004fda0003f46070 */
[----:B------:R-:W-:Y:S05]  /*0030*/  @P2 BRA `(.L_x_0) ;  /* 0x0000000000b82947 */ /* 0x000fea0003800000 */
[----:B------:R-:W2:Y:S01]  /*0040*/  S2UR UR6, SR_CgaCtaId ;  /* 0x00000000000679c3 */ /* 0x000ea20000008800 */
[----:B------:R-:W-:Y:S01]  /*0050*/  NOP ;  /* 0x0000000000007918 */ /* 0x000fe20000000000 */
[----:B------:R-:W-:Y:S02]  /*0060*/  UMOV UR4, 0x40 ;  /* 0x0000004000047882 */ /* 0x000fe40000000000 */
[----:B--2---:R-:W-:-:S09]  /*0070*/  ULEA UR4, UR6, UR4, 0x18 ;  /* 0x0000000406047291 */ /* 0x004fd2000f8ec0ff */
[----:B------:R-:W2:Y:S01]  /*0080*/  LDS.U8 R2, [UR4] ;  /* 0x00000004ff027984 */ /* 0x000ea20008000000 */
[----:B------:R-:W-:Y:S02]  /*0090*/  UMOV UR4, 0x400 ;  /* 0x0000040000047882 */ /* 0x000fe40000000000 */
[----:B------:R-:W-:Y:S01]  /*00a0*/  ULEA UR4, UR6, UR4, 0x18 ;  /* 0x0000000406047291 */ /* 0x000fe2000f8ec0ff */
[----:B--2---:R-:W-:-:S13]  /*00b0*/  ISETP.NE.AND P0, PT, R2, RZ, PT ;  /* 0x000000ff0200720c */ /* 0x004fda0003f05270 */
[----:B------:R-:W-:Y:S05]  /*00c0*/  @P0 BRA `(.L_x_1) ;  /* 0x00000000007c0947 */ /* 0x000fea0003800000 */
[----:B------:R-:W-:-:S13]  /*00d0*/  ELECT P0, URZ, PT ;  /* 0x0000000000ff782f */ /* 0x000fda0003800000 */
[----:B------:R-:W-:Y:S05]  /*00e0*/  @!P0 BRA `(.L_x_2) ;  /* 0x0000000000848947 */ /* 0x000fea0003800000 */
[----:B------:R-:W-:Y:S01]  /*00f0*/  UMOV UR5, 0x8 ;  /* 0x0000000800057882 */ /* 0x000fe20000000000 */
[----:B------:R-:W-:Y:S02]  /*0100*/  IMAD.MOV.U32 R5, RZ, RZ, 0x1 ;  /* 0x00000001ff057424 */ /* 0x000fe400078e00ff */
[----:B------:R-:W-:Y:S02]  /*0110*/  IMAD.MOV.U32 R3, RZ, RZ, 0xff ;  /* 0x000000ffff037424 */ /* 0x000fe400078e00ff */
[----:B------:R-:W-:Y:S04]  /*0120*/  DEPBAR.LE SB2, 0x36 ;  /* 0x0000ad800000791a */ /* 0x000fe80000000000 */
[----:B------:R-:W2:Y:S02]  /*0130*/  UTCATOMSWS.FIND_AND_SET.ALIGN UP0, UR5, UR5 ;  /* 0x00000005000575e3 */ /* 0x000ea40008000800 */
[----:B--2---:R-:W-:-:S04]  /*0140*/  PLOP3.LUT P0, PT, PT, PT, UP0, 0x80, 0x8 ;  /* 0x000000000008781c */ /* 0x004fc80003f0f008 */
[----:B------:R-:W-:-:S04]  /*0150*/  SEL R2, RZ, 0xffffffff, !P0 ;  /* 0xffffffffff027807 */ /* 0x000fc80004000000 */
[----:B------:R-:W-:Y:S01]  /*0160*/  ISETP.NE.AND P0, PT, R2, RZ, PT ;  /* 0x000000ff0200720c */ /* 0x000fe20003f05270 */
[----:B------:R-:W-:-:S12]  /*0170*/  IMAD.U32 R2, RZ, RZ, UR5 ;  /* 0x00000005ff027e24 */ /* 0x000fd8000f8e00ff */
[----:B------:R-:W-:Y:S05]  /*0180*/  @P0 BRA `(.L_x_3) ;  /* 0x0000000000240947 */ /* 0x000fea0003800000 */
.L_x_4:
[----:B------:R-:W-:Y:S05]  /*0190*/  NANOSLEEP 0x64 ;  /* 0x000000640000795d */ /* 0x000fea0003800000 */
[----:B------:R-:W-:-:S05]  /*01a0*/  UMOV UR5, 0x8 ;  /* 0x0000000800057882 */ /* 0x000fca0000000000 */
[----:B------:R-:W-:Y:S04]  /*01b0*/  DEPBAR.LE SB2, 0x36 ;  /* 0x0000ad800000791a */ /* 0x000fe80000000000 */
[----:B------:R-:W2:Y:S02]  /*01c0*/  UTCATOMSWS.FIND_AND_SET.ALIGN UP0, UR5, UR5 ;  /* 0x00000005000575e3 */ /* 0x000ea40008000800 */
[----:B--2---:R-:W-:-:S04]  /*01d0*/  PLOP3.LUT P0, PT, PT, PT, UP0, 0x80, 0x8 ;  /* 0x000000000008781c */ /* 0x004fc80003f0f008 */
[----:B------:R-:W-:-:S04]  /*01e0*/  SEL R2, RZ, 0xffffffff, !P0 ;  /* 0xffffffffff027807 */ /* 0x000fc80004000000 */
[----:B------:R-:W-:Y:S01]  /*01f0*/  ISETP.NE.AND P0, PT, R2, RZ, PT ;  /* 0x000000ff0200720c */ /* 0x000fe20003f05270 */
[----:B------:R-:W-:-:S12]  /*0200*/  IMAD.U32 R2, RZ, RZ, UR5 ;  /* 0x00000005ff027e24 */ /* 0x000fd8000f8e00ff */
[----:B------:R-:W-:Y:S05]  /*0210*/  @!P0 BRA `(.L_x_4) ;  /* 0xfffffffc00dc8947 */ /* 0x000fea000383ffff */
.L_x_3:
[C---:B------:R-:W-:Y:S01]  /*0220*/  VIADD R4, R2.reuse, 0x10 ;  /* 0x0000001002047836 */ /* 0x040fe20000000000 */
[----:B------:R-:W-:Y:S01]  /*0230*/  UMOV UR5, 0x50 ;  /* 0x0000005000057882 */ /* 0x000fe20000000000 */
[----:B------:R-:W-:Y:S01]  /*0240*/  SHF.L.U32 R3, R3, R2, RZ ;  /* 0x0000000203037219 */ /* 0x000fe200000006ff */
[----:B------:R-:W-:Y:S01]  /*0250*/  ULEA UR5, UR6, UR5, 0x18 ;  /* 0x0000000506057291 */ /* 0x000fe2000f8ec0ff */
[----:B------:R-:W-:Y:S01]  /*0260*/  IMAD.SHL.U32 R2, R2, 0x20, RZ ;  /* 0x0000002002027824 */ /* 0x000fe200078e00ff */
[----:B------:R-:W-:-:S04]  /*0270*/  SHF.L.U32 R4, R5, R4, RZ ;  /* 0x0000000405047219 */ /* 0x000fc800000006ff */
[----:B------:R-:W-:-:S05]  /*0280*/  LOP3.LUT R3, R4, R3, RZ, 0xfc, !PT ;  /* 0x0000000304037212 */ /* 0x000fca00078efcff */
[----:B------:R2:W-:Y:S04]  /*0290*/  ATOMS.OR RZ, [UR5], R3 ;  /* 0x00000003ffff798c */ /* 0x0005e8000b000005 */
[----:B------:R2:W-:Y:S01]  /*02a0*/  STS [UR4], R2 ;  /* 0x00000002ff007988 */ /* 0x0005e20008000804 */
[----:B------:R-:W-:Y:S05]  /*02b0*/  BRA `(.L_x_2) ;  /* 0x0000000000107947 */ /* 0x000fea0003800000 */
.L_x_1:
[----:B------:R-:W-:Y:S01]  /*02c0*/  IMAD.MOV.U32 R3, RZ, RZ, -0x1 ;  /* 0xffffffffff037424 */ /* 0x000fe200078e00ff */
[----:B------:R-:W-:-:S04]  /*02d0*/  MOV R2, 0x300 ;  /* 0x0000030000027802 */ /* 0x000fc80000000f00 */
[----:B------:R2:W-:Y:S03]  /*02e0*/  STS [UR4], R3 ;  /* 0x00000003ff007988 */ /* 0x0005e60008000804 */
[----:B-12---:R-:W-:Y:S05]  /*02f0*/  CALL.REL.NOINC `($__internal_1_$__cuda_sm10x_tcgen05_guardrail_trap_phase_invalid_during_alloc) ;  /* 0x0000002800187944 */ /* 0x006fea0003c00000 */
.L_x_2:
[----:B------:R-:W-:Y:S05]  /*0300*/  WARPSYNC.ALL ;  /* 0x0000000000007948 */ /* 0x000fea0003800000 */
[----:B------:R-:W-:Y:S01]  /*0310*/  NOP ;  /* 0x0000000000007918 */ /* 0x000fe20000000000 */
.L_x_0:
[----:B------:R-:W3:Y:S08]  /*0320*/  S2UR UR4, SR_CgaCtaId ;  /* 0x00000000000479c3 */ /* 0x000ef00000008800 */
[----:B------:R-:W-:Y:S01]  /*0330*/  BAR.SYNC.DEFER_BLOCKING 0x0 ;  /* 0x0000000000007b1d */ /* 0x000fe20000010000 */
[----:B------:R-:W-:-:S05]  /*0340*/  LOP3.LUT R132, R0, 0xff, RZ, 0xc0, !PT ;  /* 0x000000ff00847812 */ /* 0x000fca00078ec0ff */
[----:B------:R-:W-:Y:S02]  /*0350*/  UMOV UR8, 0x400 ;  /* 0x0000040000087882 */ /* 0x000fe40000000000 */
[----:B------:R-:W4:Y:S08]  /*0360*/  LDC R4, c[0x0][0x398] ;  /* 0x0000e600ff047b82 */ /* 0x000f300000000800 */
[----:B------:R-:W5:Y:S01]  /*0370*/  LDC R12, c[0x0][0x3a0] ;  /* 0x0000e800ff0c7b82 */ /* 0x000f620000000800 */
[----:B---3--:R-:W-:-:S07]  /*0380*/  ULEA UR8, UR4, UR8, 0x18 ;  /* 0x0000000804087291 */ /* 0x008fce000f8ec0ff */
[----:B------:R-:W3:Y:S02]  /*0390*/  S2UR UR11, SR_CTAID.Y ;  /* 0x00000000000b79c3 */ /* 0x000ee40000002600 */
[----:B--2---:R-:W2:Y:S06]  /*03a0*/  LDS R3, [UR8] ;  /* 0x00000008ff037984 */ /* 0x004eac0008000800 */
[----:B------:R-:W-:Y:S06]  /*03b0*/  BAR.SYNC.DEFER_BLOCKING 0x0 ;  /* 0x0000000000007b1d */ /* 0x000fec0000010000 */
[----:B------:R-:W-:Y:S05]  /*03c0*/  @P2 BRA `(.L_x_5) ;  /* 0x0000000000182947 */ /* 0x000fea0003800000 */
[----:B------:R-:W-:Y:S01]  /*03d0*/  ELECT P0, URZ, PT ;  /* 0x0000000000ff782f */ /* 0x000fe20003800000 */
[----:B------:R-:W-:Y:S01]  /*03e0*/  IMAD.MOV.U32 R2, RZ, RZ, 0x1 ;  /* 0x00000001ff027424 */ /* 0x000fe200078e00ff */
[----:B------:R-:W-:Y:S01]  /*03f0*/  UMOV UR5, 0x40 ;  /* 0x0000004000057882 */ /* 0x000fe20000000000 */
[----:B------:R-:W-:Y:S01]  /*0400*/  UVIRTCOUNT.DEALLOC.SMPOOL 0x80 ;  /* 0x000000800000784c */ /* 0x000fe20000000000 */
[----:B------:R-:W-:-:S09]  /*0410*/  ULEA UR5, UR4, UR5, 0x18 ;  /* 0x0000000504057291 */ /* 0x000fd2000f8ec0ff */
[----:B------:R5:W-:Y:S03]  /*0420*/  @P0 STS.U8 [UR5], R2 ;  /* 0x00000002ff000988 */ /* 0x000be60008000005 */
.L_x_5:
[----:B------:R-:W5:Y:S01]  /*0430*/  S2UR UR4, SR_CTAID.Z ;  /* 0x00000000000479c3 */ /* 0x000f620000002700 */
[----:B------:R-:W4:Y:S01]  /*0440*/  LDCU UR5, c[0x0][0x370] ;  /* 0x00006e00ff0577ac */ /* 0x000f220008000800 */
[----:B------:R-:W-:Y:S01]  /*0450*/  ISETP.GE.U32.AND P0, PT, R132, 0x20, PT ;  /* 0x000000208400780c */ /* 0x000fe20003f06070 */
[----:B----4-:R-:W-:Y:S01]  /*0460*/  VIADD R4, R4, 0xffffffff ;  /* 0xffffffff04047836 */ /* 0x010fe20000000000 */
[C---:B------:R-:W-:Y:S01]  /*0470*/  ISETP.NE.U32.AND P3, PT, R132.reuse, RZ, PT ;  /* 0x000000ff8400720c */ /* 0x040fe20003f65070 */
[----:B------:R-:W5:Y:S01]  /*0480*/  LDCU UR6, c[0x0][0x374] ;  /* 0x00006e80ff0677ac */ /* 0x000f620008000800 */
[----:B------:R-:W-:Y:S01]  /*0490*/  LEA R10, R132, UR8, 0x2 ;  /* 0x00000008840a7c11 */ /* 0x000fe2000f8e10ff */
[----:B-----5:R-:W-:Y:S01]  /*04a0*/  VIADD R11, R12, 0xffffffff ;  /* 0xffffffff0c0b7836 */ /* 0x020fe20000000000 */
[----:B------:R-:W4:Y:S01]  /*04b0*/  S2UR UR31, SR_CTAID.X ;  /* 0x00000000001f79c3 */ /* 0x000f220000002500 */
[----:B------:R-:W5:Y:S01]  /*04c0*/  LDCU.64 UR14, c[0x0][0x3c0] ;  /* 0x00007800ff0e77ac */ /* 0x000f620008000a00 */
[----:B--2---:R-:W-:Y:S01]  /*04d0*/  R2UR UR25, R3 ;  /* 0x00000000031972ca */ /* 0x004fe200000e0000 */
[----:B------:R-:W-:Y:S04]  /*04e0*/  BSSY.RECONVERGENT B0, `(.L_x_6) ;  /* 0x0000011000007945 */ /* 0x000fe80003800200 */
[----:B------:R2:W-:Y:S01]  /*04f0*/  @!P0 STS [R10], RZ ;  /* 0x000000ff0a008388 */ /* 0x0005e20000000800 */
[----:B------:R-:W-:-:S03]  /*0500*/  NOP ;  /* 0x0000000000007918 */ /* 0x000fc60000000000 */
[----:B------:R2:W-:Y:S01]  /*0510*/  @!P3 STS [UR8+0x24], R4 ;  /* 0x00002404ff00b988 */ /* 0x0005e20008000808 */
[----:B---3--:R-:W-:-:S03]  /*0520*/  UIMAD UR4, UR4, UR6, UR11 ;  /* 0x00000006040472a4 */ /* 0x008fc6000f8e020b */
[----:B------:R2:W-:Y:S01]  /*0530*/  @!P3 STS [UR8+0x20], R11 ;  /* 0x0000200bff00b988 */ /* 0x0005e20008000808 */
[----:B----4-:R-:W-:-:S04]  /*0540*/  UIMAD UR4, UR4, UR5, UR31 ;  /* 0x00000005040472a4 */ /* 0x010fc8000f8e021f */
[----:B------:R-:W-:-:S04]  /*0550*/  UIMAD UR4, UR4, 0x180, URZ ;  /* 0x00000180040478a4 */ /* 0x000fc8000f8e02ff */
[----:B-----5:R-:W-:-:S04]  /*0560*/  UIADD3 UR12, UP0, UPT, UR4, UR14, URZ ;  /* 0x0000000e040c7290 */ /* 0x020fc8000ff1e0ff */
[----:B------:R-:W-:Y:S01]  /*0570*/  ULEA.HI.X.SX32 UR13, UR4, UR15, 0x1, UP0 ;  /* 0x0000000f040d7291 */ /* 0x000fe200080f0eff */
[----:B--2---:R-:W-:Y:S11]  /*0580*/  @P3 BRA `(.L_x_7) ;  /* 0x0000000000183947 */ /* 0x004ff60003800000 */
[----:B------:R-:W2:Y:S01]  /*0590*/  LDS R2, [UR8+0x8] ;  /* 0x00000808ff027984 */ /* 0x000ea20008000800 */
[----:B------:R-:W3:Y:S01]  /*05a0*/  LDC.64 R6, c[0x0][0x380] ;  /* 0x0000e000ff067b82 */ /* 0x000ee20000000a00 */
[----:B------:R-:W-:Y:S02]  /*05b0*/  IMAD.MOV.U32 R3, RZ, RZ, 0x70 ;  /* 0x00000070ff037424 */ /* 0x000fe400078e00ff */
[----:B---3--:R3:W-:Y:S03]  /*05c0*/  STS.64 [UR8], R6 ;  /* 0x00000006ff007988 */ /* 0x0087e60008000a08 */
[----:B--2---:R-:W-:-:S05]  /*05d0*/  LOP3.LUT R2, R2, 0x10, R3, 0xd8, !PT ;  /* 0x0000001002027812 */ /* 0x004fca00078ed803 */
[----:B------:R3:W-:Y:S02]  /*05e0*/  STS [UR8+0x8], R2 ;  /* 0x00000802ff007988 */ /* 0x0007e40008000808 */
.L_x_7:
[----:B------:R-:W-:Y:S05]  /*05f0*/  BSYNC.RECONVERGENT B0 ;  /* 0x0000000000007941 */ /* 0x000fea0003800200 */
.L_x_6:
[----:B------:R-:W-:Y:S04]  /*0600*/  BSSY.RECONVERGENT B0, `(.L_x_8) ;  /* 0x000000a000007945 */ /* 0x000fe80003800200 */
[----:B------:R-:W-:Y:S05]  /*0610*/  @P3 BRA `(.L_x_9) ;  /* 0x0000000000203947 */ /* 0x000fea0003800000 */
[----:B---3--:R-:W2:Y:S01]  /*0620*/  LDS R2, [UR8+0x34] ;  /* 0x00003408ff027984 */ /* 0x008ea20008000800 */
[----:B------:R-:W-:Y:S02]  /*0630*/  IMAD.MOV.U32 R3, RZ, RZ, 0x3f000000 ;  /* 0x3f000000ff037424 */ /* 0x000fe400078e00ff */
[----:B------:R-:W-:Y:S01]  /*0640*/  @!P3 IMAD.MOV.U32 R5, RZ, RZ, 0x7f ;  /* 0x0000007fff05b424 */ /* 0x000fe200078e00ff */
[----:B------:R-:W3:Y:S02]  /*0650*/  @!P3 LDS R6, [UR8+0x38] ;  /* 0x00003808ff06b984 */ /* 0x000ee40008000800 */
[----:B--2---:R-:W-:Y:S02]  /*0660*/  LOP3.LUT R2, R2, 0xff000000, R3, 0xb8, !PT ;  /* 0xff00000002027812 */ /* 0x004fe400078eb803 */
[----:B---3--:R-:W-:-:S03]  /*0670*/  @!P3 LOP3.LUT R3, R6, 0xff, R5, 0xb8, !PT ;  /* 0x000000ff0603b812 */ /* 0x008fc600078eb805 */
[----:B------:R2:W-:Y:S04]  /*0680*/  STS [UR8+0x34], R2 ;  /* 0x00003402ff007988 */ /* 0x0005e80008000808 */
[----:B------:R2:W-:Y:S02]  /*0690*/  @!P3 STS [UR8+0x38], R3 ;  /* 0x00003803ff00b988 */ /* 0x0005e40008000808 */
.L_x_9:
[----:B------:R-:W-:Y:S05]  /*06a0*/  BSYNC.RECONVERGENT B0 ;  /* 0x0000000000007941 */ /* 0x000fea0003800200 */
.L_x_8:
[----:B------:R-:W-:Y:S04]  /*06b0*/  BSSY.RECONVERGENT B0, `(.L_x_10) ;  /* 0x000000e000007945 */ /* 0x000fe80003800200 */
[----:B------:R-:W-:Y:S05]  /*06c0*/  @P3 BRA `(.L_x_11) ;  /* 0x0000000000303947 */ /* 0x000fea0003800000 */
[----:B--2---:R-:W2:Y:S01]  /*06d0*/  LDS R3, [UR8+0x34] ;  /* 0x00003408ff037984 */ /* 0x004ea20008000800 */
[----:B------:R-:W4:Y:S03]  /*06e0*/  LDC.64 R8, c[0x0][0x3a8] ;  /* 0x0000ea00ff087b82 */ /* 0x000f260000000a00 */
[----:B---3--:R-:W3:Y:S01]  /*06f0*/  LDS R2, [UR8+0x1c] ;  /* 0x00001c08ff027984 */ /* 0x008ee20008000800 */
[C---:B----4-:R-:W-:Y:S01]  /*0700*/  SHF.L.U64.HI R6, R8.reuse, 0x1, R9 ;  /* 0x0000000108067819 */ /* 0x050fe20000010209 */
[----:B------:R-:W-:-:S03]  /*0710*/  IMAD.SHL.U32 R5, R8, 0x2, RZ ;  /* 0x0000000208057824 */ /* 0x000fc600078e00ff */
[--C-:B------:R-:W-:Y:S02]  /*0720*/  SHF.R.U32.HI R7, RZ, 0x4, R6.reuse ;  /* 0x00000004ff077819 */ /* 0x100fe40000011606 */
[----:B------:R-:W-:-:S05]  /*0730*/  SHF.R.U64 R5, R5, 0x4, R6 ;  /* 0x0000000405057819 */ /* 0x000fca0000001206 */
[----:B------:R4:W-:Y:S01]  /*0740*/  STS [UR8+0xc], R5 ;  /* 0x00000c05ff007988 */ /* 0x0009e20008000808 */
[----:B--2---:R-:W-:Y:S02]  /*0750*/  LOP3.LUT R3, R3, 0x7, RZ, 0xb8, !PT ;  /* 0x0000000703037812 */ /* 0x004fe400078eb8ff */
[----:B---3--:R-:W-:-:S03]  /*0760*/  LOP3.LUT R2, R2, 0xf, R7, 0xb8, !PT ;  /* 0x0000000f02027812 */ /* 0x008fc600078eb807 */
[----:B------:R4:W-:Y:S04]  /*0770*/  STS [UR8+0x34], R3 ;  /* 0x00003403ff007988 */ /* 0x0009e80008000808 */
[----:B------:R4:W-:Y:S02]  /*0780*/  STS [UR8+0x1c], R2 ;  /* 0x00001c02ff007988 */ /* 0x0009e40008000808 */
.L_x_11:
[----:B------:R-:W-:Y:S05]  /*0790*/  BSYNC.RECONVERGENT B0 ;  /* 0x0000000000007941 */ /* 0x000fea0003800200 */
.L_x_10:
[----:B------:R-:W-:Y:S04]  /*07a0*/  BSSY.RECONVERGENT B1, `(.L_x_12) ;  /* 0x000001a000017945 */ /* 0x000fe80003800200 */
[----:B------:R-:W-:Y:S04]  /*07b0*/  BSSY.RELIABLE B0, `(.L_x_13) ;  /* 0x0000015000007945 */ /* 0x000fe80003800100 */
[----:B------:R-:W-:Y:S05]  /*07c0*/  @P3 BRA `(.L_x_14) ;  /* 0x0000000000203947 */ /* 0x000fea0003800000 */
[----:B--234-:R-:W2:Y:S02]  /*07d0*/  LDS R2, [UR8+0x34] ;  /* 0x00003408ff027984 */ /* 0x01cea40008000800 */
[----:B--2---:R-:W-:-:S05]  /*07e0*/  LOP3.LUT R2, R2, 0x38, RZ, 0xb8, !PT ;  /* 0x0000003802027812 */ /* 0x004fca00078eb8ff */
[----:B------:R2:W-:Y:S01]  /*07f0*/  STS [UR8+0x34], R2 ;  /* 0x00003402ff007988 */ /* 0x0005e20008000808 */
[----:B------:R-:W-:Y:S05]  /*0800*/  @P3 BRA `(.L_x_15) ;  /* 0x0000000000203947 */ /* 0x000fea0003800000 */
[----:B--2---:R-:W2:Y:S01]  /*0810*/  LDS R2, [UR8+0x8] ;  /* 0x00000808ff027984 */ /* 0x004ea20008000800 */
[----:B------:R-:W-:-:S05]  /*0820*/  IMAD.MOV.U32 R3, RZ, RZ, 0x780 ;  /* 0x00000780ff037424 */ /* 0x000fca00078e00ff */
[----:B--2---:R-:W-:-:S05]  /*0830*/  LOP3.LUT R2, R2, 0x300, R3, 0xd8, !PT ;  /* 0x0000030002027812 */ /* 0x004fca00078ed803 */
[----:B------:R5:W-:Y:S02]  /*0840*/  STS [UR8+0x8], R2 ;  /* 0x00000802ff007988 */ /* 0x000be40008000808 */
.L_x_14:
[----:B------:R-:W-:Y:S05]  /*0850*/  @P3 BRA `(.L_x_16) ;  /* 0x0000000000283947 */ /* 0x000fea0003800000 */
[----:B--2345:R-:W2:Y:S02]  /*0860*/  LDS R2, [UR8+0x8] ;  /* 0x00000808ff027984 */ /* 0x03cea40008000800 */
[----:B--2---:R-:W-:-:S05]  /*0870*/  LOP3.LUT R2, R2, 0x1800, RZ, 0xb8, !PT ;  /* 0x0000180002027812 */ /* 0x004fca00078eb8ff */
[----:B------:R3:W-:Y:S02]  /*0880*/  STS [UR8+0x8], R2 ;  /* 0x00000802ff007988 */ /* 0x0007e40008000808 */
.L_x_15:
[----:B------:R-:W-:Y:S05]  /*0890*/  @P3 BREAK.RELIABLE B0 ;  /* 0x0000000000003942 */ /* 0x000fea0003800100 */
[----:B------:R-:W-:Y:S05]  /*08a0*/  @P3 BRA `(.L_x_17) ;  /* 0x0000000000243947 */ /* 0x000fea0003800000 */
[----:B------:R-:W4:Y:S01]  /*08b0*/  LDS R3, [UR8+0x8] ;  /* 0x00000808ff037984 */ /* 0x000f220008000800 */
[----:B--23--:R-:W-:-:S05]  /*08c0*/  IMAD.MOV.U32 R2, RZ, RZ, 0x6000 ;  /* 0x00006000ff027424 */ /* 0x00cfca00078e00ff */
[----:B----4-:R-:W-:-:S04]  /*08d0*/  LOP3.LUT R2, R3, 0x6000, R2, 0xd8, !PT ;  /* 0x0000600003027812 */ /* 0x010fc800078ed802 */
[----:B------:R-:W-:-:S05]  /*08e0*/  LOP3.LUT R2, R2, 0x400000, RZ, 0xb8, !PT ;  /* 0x0040000002027812 */ /* 0x000fca00078eb8ff */
[----:B------:R2:W-:Y:S02]  /*08f0*/  STS [UR8+0x8], R2 ;  /* 0x00000802ff007988 */ /* 0x0005e40008000808 */
.L_x_16:
[----:B------:R-:W-:Y:S05]  /*0900*/  BSYNC.RELIABLE B0 ;  /* 0x0000000000007941 */ /* 0x000fea0003800100 */
.L_x_13:
[----:B--2345:R-:W2:Y:S02]  /*0910*/  @!P3 LDS R2, [UR8+0x8] ;  /* 0x00000808ff02b984 */ /* 0x03cea40008000800 */
[----:B--2---:R-:W-:-:S05]  /*0920*/  @!P3 LOP3.LUT R2, R2, 0x8000, RZ, 0xb8, !PT ;  /* 0x000080000202b812 */ /* 0x004fca00078eb8ff */
[----:B------:R4:W-:Y:S02]  /*0930*/  @!P3 STS [UR8+0x8], R2 ;  /* 0x00000802ff00b988 */ /* 0x0009e40008000808 */
.L_x_17:
[----:B------:R-:W-:Y:S05]  /*0940*/  BSYNC.RECONVERGENT B1 ;  /* 0x0000000000017941 */ /* 0x000fea0003800200 */
.L_x_12:
[----:B------:R-:W-:Y:S05]  /*0950*/  WARPSYNC.ALL ;  /* 0x0000000000007948 */ /* 0x000fea0003800000 */
[----:B------:R-:W-:Y:S01]  /*0960*/  NOP ;  /* 0x0000000000007918 */ /* 0x000fe20000000000 */
[----:B------:R-:W-:Y:S05]  /*0970*/  @P0 BRA `(.L_x_18) ;  /* 0x0000000000300947 */ /* 0x000fea0003800000 */
[----:B--234-:R-:W2:Y:S01]  /*0980*/  S2R R2, SR_LANEID ;  /* 0x0000000000027919 */ /* 0x01cea20000000000 */
[----:B------:R-:W-:Y:S05]  /*0990*/  WARPSYNC.ALL ;  /* 0x0000000000007948 */ /* 0x000fea0003800000 */
[----:B------:R-:W-:Y:S01]  /*09a0*/  NOP ;  /* 0x0000000000007918 */ /* 0x000fe20000000000 */
[----:B--2---:R-:W-:-:S05]  /*09b0*/  IMAD.SHL.U32 R5, R2, 0x4, RZ ;  /* 0x0000000402057824 */ /* 0x004fca00078e00ff */
[----:B------:R-:W2:Y:S01]  /*09c0*/  LDS R7, [R5+UR8] ;  /* 0x0000000805077984 */ /* 0x000ea20008000800 */
[----:B------:R-:W-:-:S05]  /*09d0*/  IADD3 R2, P1, PT, R5, UR12, RZ ;  /* 0x0000000c05027c10 */ /* 0x000fca000ff3e0ff */
[----:B------:R-:W-:-:S05]  /*09e0*/  IMAD.X R3, RZ, RZ, UR13, P1 ;  /* 0x0000000dff037e24 */ /* 0x000fca00088e06ff */
[----:B--2---:R5:W2:Y:S01]  /*09f0*/  ATOMG.E.EXCH.STRONG.GPU PT, RZ, [R2], R7 ;  /* 0x0000000702ff73a8 */ /* 0x004aa200041ee100 */
[----:B------:R-:W-:-:S04]  /*0a00*/  DEPBAR {5,4,3,2,1,0} ;  /* 0x0000003f0000791a */ /* 0x000fc80000000000 */
[----:B------:R-:W3:Y:S02]  /*0a10*/  CCTL.E.C.LDCU.IV.DEEP [UR12] ;  /* 0x000000000c007540 */ /* 0x000ee40009c08000 */
[----:B---3--:R5:W-:Y:S01]  /*0a20*/  UTMACCTL.IV [UR12] ;  /* 0x000000000c0079b9 */ /* 0x008be20008000000 */
[----:B------:R-:W-:Y:S01]  /*0a30*/  NOP ;  /* 0x0000000000007918 */ /* 0x000fe20000000000 */
.L_x_18:
[----:B------:R-:W-:Y:S05]  /*0a40*/  @P0 BRA `(.L_x_19) ;  /* 0x00000000000c0947 */ /* 0x000fea0003800000 */
[----:B------:R0:W-:Y:S01]  /*0a50*/  UTMACMDFLUSH ;  /* 0x00000000000079b7 */ /* 0x0001e20000000000 */
[----:B------:R-:W-:Y:S05]  /*0a60*/  @P0 BRA `(.L_x_19) ;  /* 0x0000000000040947 */ /* 0x000fea0003800000 */
[----:B------:R-:W-:-:S04]  /*0a70*/  DEPBAR.LE SB0, 0x0 ;  /* 0x000080000000791a */ /* 0x000fc80000000000 */
.L_x_19:
[----:B------:R-:W-:Y:S05]  /*0a80*/  WARPSYNC.ALL ;  /* 0x0000000000007948 */ /* 0x000fea0003800000 */
[----:B------:R-:W-:Y:S01]  /*0a90*/  NOP ;  /* 0x0000000000007918 */ /* 0x000fe20000000000 */
[----:B--2---:R-:W-:Y:S06]  /*0aa0*/  BAR.SYNC.DEFER_BLOCKING 0x0 ;  /* 0x0000000000007b1d */ /* 0x004fec0000010000 */
[----:B------:R-:W-:Y:S02]  /*0ab0*/  BSSY.RECONVERGENT B1, `(.L_x_20) ;  /* 0x000000b000017945 */ /* 0x000fe40003800200 */
[----:B------:R-:W-:Y:S06]  /*0ac0*/  BAR.SYNC.DEFER_BLOCKING 0x0 ;  /* 0x0000000000007b1d */ /* 0x000fec0000010000 */
[----:B------:R2:W-:Y:S01]  /*0ad0*/  @!P0 STS [R10], RZ ;  /* 0x000000ff0a008388 */ /* 0x0005e20000000800 */
[----:B------:R-:W-:Y:S01]  /*0ae0*/  NOP ;  /* 0x0000000000007918 */ /* 0x000fe20000000000 */
[----:B------:R-:W-:Y:S05]  /*0af0*/  @P3 BRA `(.L_x_21) ;  /* 0x0000000000183947 */ /* 0x000fea0003800000 */
[----:B---345:R-:W3:Y:S01]  /*0b00*/  LDS R2, [UR8+0x8] ;  /* 0x00000808ff027984 */ /* 0x038ee20008000800 */
[----:B------:R-:W4:Y:S01]  /*0b10*/  LDC.64 R6, c[0x0][0x388] ;  /* 0x0000e200ff067b82 */ /* 0x000f220000000a00 */
[----:B------:R-:W-:Y:S02]  /*0b20*/  IMAD.MOV.U32 R3, RZ, RZ, 0x70 ;  /* 0x00000070ff037424 */ /* 0x000fe400078e00ff */
[----:B----4-:R4:W-:Y:S03]  /*0b30*/  STS.64 [UR8], R6 ;  /* 0x00000006ff007988 */ /* 0x0109e60008000a08 */
[----:B---3--:R-:W-:-:S05]  /*0b40*/  LOP3.LUT R2, R2, 0x10, R3, 0xd8, !PT ;  /* 0x0000001002027812 */ /* 0x008fca00078ed803 */
[----:B------:R4:W-:Y:S02]  /*0b50*/  STS [UR8+0x8], R2 ;  /* 0x00000802ff007988 */ /* 0x0009e40008000808 */
.L_x_21:
[----:B-----5:R-:W-:Y:S05]  /*0b60*/  BSYNC.RECONVERGENT B1 ;  /* 0x0000000000017941 */ /* 0x020fea0003800200 */
.L_x_20:
[----:B------:R-:W-:Y:S04]  /*0b70*/  BSSY.RECONVERGENT B2, `(.L_x_22) ;  /* 0x000000f000027945 */ /* 0x000fe80003800200 */
[----:B------:R-:W-:Y:S04]  /*0b80*/  BSSY.RELIABLE B1, `(.L_x_23) ;  /* 0x000000c000017945 */ /* 0x000fe80003800100 */
[----:B------:R-:W-:Y:S05]  /*0b90*/  @P3 BRA `(.L_x_24) ;  /* 0x0000000000283947 */ /* 0x000fea0003800000 */
[----:B---34-:R-:W3:Y:S01]  /*0ba0*/  LDS R2, [UR8+0x34] ;  /* 0x00003408ff027984 */ /* 0x018ee20008000800 */
[----:B------:R-:W-:Y:S01]  /*0bb0*/  IMAD.MOV.U32 R3, RZ, RZ, 0x3f000000 ;  /* 0x3f000000ff037424 */ /* 0x000fe200078e00ff */
[----:B------:R-:W-:Y:S05]  /*0bc0*/  @P3 BREAK.RELIABLE B1 ;  /* 0x0000000000013942 */ /* 0x000fea0003800100 */
[----:B---3--:R-:W-:-:S05]  /*0bd0*/  LOP3.LUT R2, R2, 0xff000000, R3, 0xb8, !PT ;  /* 0xff00000002027812 */ /* 0x008fca00078eb803 */
[----:B------:R3:W-:Y:S01]  /*0be0*/  STS [UR8+0x34], R2 ;  /* 0x00003402ff007988 */ /* 0x0007e20008000808 */
[----:B------:R-:W-:Y:S05]  /*0bf0*/  @P3 BRA `(.L_x_25) ;  /* 0x0000000000183947 */ /* 0x000fea0003800000 */
[----:B---3--:R-:W3:Y:S01]  /*0c00*/  LDS R2, [UR8+0x38] ;  /* 0x00003808ff027984 */ /* 0x008ee20008000800 */
[----:B------:R-:W-:-:S05]  /*0c10*/  IMAD.MOV.U32 R3, RZ, RZ, 0xff ;  /* 0x000000ffff037424 */ /* 0x000fca00078e00ff */
[----:B---3--:R-:W-:-:S05]  /*0c20*/  LOP3.LUT R2, R2, 0xff, R3, 0xb8, !PT ;  /* 0x000000ff02027812 */ /* 0x008fca00078eb803 */
[----:B------:R5:W-:Y:S02]  /*0c30*/  STS [UR8+0x38], R2 ;  /* 0x00003802ff007988 */ /* 0x000be40008000808 */
.L_x_24:
[----:B------:R-:W-:Y:S05]  /*0c40*/  BSYNC.RELIABLE B1 ;  /* 0x0000000000017941 */ /* 0x000fea0003800100 */
.L_x_23:
[----:B------:R2:W-:Y:S02]  /*0c50*/  @!P3 STS [UR8+0x20], R11 ;  /* 0x0000200bff00b988 */ /* 0x0005e40008000808 */
.L_x_25:
[----:B------:R-:W-:Y:S05]  /*0c60*/  BSYNC.RECONVERGENT B2 ;  /* 0x0000000000027941 */ /* 0x000fea0003800200 */
.L_x_22:
[----:B------:R-:W-:Y:S05]  /*0c70*/  WARPSYNC.ALL ;  /* 0x0000000000007948 */ /* 0x000fea0003800000 */
[----:B------:R-:W-:Y:S01]  /*0c80*/  NOP ;  /* 0x0000000000007918 */ /* 0x000fe20000000000 */
[----:B------:R-:W2:Y:S01]  /*0c90*/  LDC R5, c[0x0][0x39c] ;  /* 0x0000e700ff057b82 */ /* 0x000ea20000000800 */
[----:B------:R-:W-:Y:S01]  /*0ca0*/  BSSY.RECONVERGENT B2, `(.L_x_26) ;  /* 0x0000010000027945 */ /* 0x000fe20003800200 */
[----:B--2---:R-:W-:-:S05]  /*0cb0*/  VIADD R5, R5, 0xffffffff ;  /* 0xffffffff05057836 */ /* 0x004fca0000000000 */
[----:B------:R2:W-:Y:S01]  /*0cc0*/  @!P3 STS [UR8+0x24], R5 ;  /* 0x00002405ff00b988 */ /* 0x0005e20008000808 */
[----:B------:R-:W-:Y:S05]  /*0cd0*/  @P3 BRA `(.L_x_27) ;  /* 0x0000000000303947 */ /* 0x000fea0003800000 */
[----:B------:R-:W2:Y:S01]  /*0ce0*/  LDS R3, [UR8+0x34] ;  /* 0x00003408ff037984 */ /* 0x000ea20008000800 */
[----:B----4-:R-:W4:Y:S03]  /*0cf0*/  LDC.64 R6, c[0x0][0x3b0] ;  /* 0x0000ec00ff067b82 */ /* 0x010f260000000a00 */
[----:B---3-5:R-:W3:Y:S01]  /*0d00*/  LDS R2, [UR8+0x1c] ;  /* 0x00001c08ff027984 */ /* 0x028ee20008000800 */
        /* <DEDUP_REMOVED lines=9> */
.L_x_27:
[----:B------:R-:W-:Y:S05]  /*0da0*/  BSYNC.RECONVERGENT B2 ;  /* 0x0000000000027941 */ /* 0x000fea0003800200 */
.L_x_26:
[----:B------:R-:W-:Y:S04]  /*0db0*/  BSSY.RECONVERGENT B3, `(.L_x_28) ;  /* 0x000001a000037945 */ /* 0x000fe80003800200 */
[----:B------:R-:W-:Y:S04]  /*0dc0*/  BSSY.RELIABLE B2, `(.L_x_29) ;  /* 0x0000015000027945 */ /* 0x000fe80003800100 */
[----:B------:R-:W-:Y:S05]  /*0dd0*/  @P3 BRA `(.L_x_30) ;  /* 0x0000000000203947 */ /* 0x000fea0003800000 */
[----:B---345:R-:W3:Y:S02]  /*0de0*/  LDS R2, [UR8+0x34] ;  /* 0x00003408ff027984 */ /* 0x038ee40008000800 */
[----:B---3--:R-:W-:-:S05]  /*0df0*/  LOP3.LUT R2, R2, 0x38, RZ, 0xb8, !PT ;  /* 0x0000003802027812 */ /* 0x008fca00078eb8ff */
[----:B------:R3:W-:Y:S01]  /*0e00*/  STS [UR8+0x34], R2 ;  /* 0x00003402ff007988 */ /* 0x0007e20008000808 */
[----:B------:R-:W-:Y:S05]  /*0e10*/  @P3 BRA `(.L_x_31) ;  /* 0x0000000000203947 */ /* 0x000fea0003800000 */
[----:B---3--:R-:W3:Y:S01]  /*0e20*/  LDS R2, [UR8+0x8] ;  /* 0x00000808ff027984 */ /* 0x008ee20008000800 */
[----:B------:R-:W-:-:S05]  /*0e30*/  IMAD.MOV.U32 R3, RZ, RZ, 0x780 ;  /* 0x00000780ff037424 */ /* 0x000fca00078e00ff */
[----:B---3--:R-:W-:-:S05]  /*0e40*/  LOP3.LUT R2, R2, 0x300, R3, 0xd8, !PT ;  /* 0x0000030002027812 */ /* 0x008fca00078ed803 */
[----:B------:R3:W-:Y:S02]  /*0e50*/  STS [UR8+0x8], R2 ;  /* 0x00000802ff007988 */ /* 0x0007e40008000808 */
.L_x_30:
[----:B------:R-:W-:Y:S05]  /*0e60*/  @P3 BRA `(.L_x_32) ;  /* 0x0000000000283947 */ /* 0x000fea0003800000 */
[----:B---345:R-:W3:Y:S02]  /*0e70*/  LDS R2, [UR8+0x8] ;  /* 0x00000808ff027984 */ /* 0x038ee40008000800 */
[----:B---3--:R-:W-:-:S05]  /*0e80*/  LOP3.LUT R2, R2, 0x1800, RZ, 0xb8, !PT ;  /* 0x0000180002027812 */ /* 0x008fca00078eb8ff */
[----:B------:R4:W-:Y:S02]  /*0e90*/  STS [UR8+0x8], R2 ;  /* 0x00000802ff007988 */ /* 0x0009e40008000808 */
.L_x_31:
[----:B------:R-:W-:Y:S05]  /*0ea0*/  @P3 BREAK.RELIABLE B2 ;  /* 0x0000000000023942 */ /* 0x000fea0003800100 */
[----:B------:R-:W-:Y:S05]  /*0eb0*/  @P3 BRA `(.L_x_33) ;  /* 0x0000000000243947 */ /* 0x000fea0003800000 */
[----:B---34-:R-:W3:Y:S01]  /*0ec0*/  LDS R2, [UR8+0x8] ;  /* 0x00000808ff027984 */ /* 0x018ee20008000800 */
[----:B------:R-:W-:-:S05]  /*0ed0*/  IMAD.MOV.U32 R3, RZ, RZ, 0x6000 ;  /* 0x00006000ff037424 */ /* 0x000fca00078e00ff */
[----:B---3--:R-:W-:-:S04]  /*0ee0*/  LOP3.LUT R2, R2, 0x6000, R3, 0xd8, !PT ;  /* 0x0000600002027812 */ /* 0x008fc800078ed803 */
[----:B------:R-:W-:-:S05]  /*0ef0*/  LOP3.LUT R2, R2, 0x400000, RZ, 0xb8, !PT ;  /* 0x0040000002027812 */ /* 0x000fca00078eb8ff */
[----:B------:R3:W-:Y:S02]  /*0f00*/  STS [UR8+0x8], R2 ;  /* 0x00000802ff007988 */ /* 0x0007e40008000808 */
.L_x_32:
[----:B------:R-:W-:Y:S05]  /*0f10*/  BSYNC.RELIABLE B2 ;  /* 0x0000000000027941 */ /* 0x000fea0003800100 */
.L_x_29:
[----:B---345:R-:W3:Y:S02]  /*0f20*/  @!P3 LDS R2, [UR8+0x8] ;  /* 0x00000808ff02b984 */ /* 0x038ee40008000800 */
[----:B---3--:R-:W-:-:S05]  /*0f30*/  @!P3 LOP3.LUT R2, R2, 0x8000, RZ, 0xb8, !PT ;  /* 0x000080000202b812 */ /* 0x008fca00078eb8ff */
[----:B------:R5:W-:Y:S02]  /*0f40*/  @!P3 STS [UR8+0x8], R2 ;  /* 0x00000802ff00b988 */ /* 0x000be40008000808 */
.L_x_33:
[----:B------:R-:W-:Y:S05]  /*0f50*/  BSYNC.RECONVERGENT B3 ;  /* 0x0000000000037941 */ /* 0x000fea0003800200 */
.L_x_28:
[----:B------:R-:W-:Y:S05]  /*0f60*/  WARPSYNC.ALL ;  /* 0x0000000000007948 */ /* 0x000fea0003800000 */
[----:B------:R-:W-:Y:S01]  /*0f70*/  NOP ;  /* 0x0000000000007918 */ /* 0x000fe20000000000 */
[----:B------:R-:W-:-:S04]  /*0f80*/  UIADD3 UR5, UPT, UPT, UR4, 0x80, URZ ;  /* 0x0000008004057890 */ /* 0x000fc8000fffe0ff */
[----:B------:R-:W-:-:S04]  /*0f90*/  UIADD3 UR6, UP0, UPT, UR5, UR14, URZ ;  /* 0x0000000e05067290 */ /* 0x000fc8000ff1e0ff */
[----:B------:R-:W-:Y:S01]  /*0fa0*/  ULEA.HI.X.SX32 UR7, UR5, UR15, 0x1, UP0 ;  /* 0x0000000f05077291 */ /* 0x000fe200080f0eff */
[----:B------:R-:W-:Y:S11]  /*0fb0*/  @P0 BRA `(.L_x_34) ;  /* 0x0000000000300947 */ /* 0x000ff60003800000 */
[----:B---345:R-:W3:Y:S01]  /*0fc0*/  S2R R2, SR_LANEID ;  /* 0x0000000000027919 */ /* 0x038ee20000000000 */
[----:B------:R-:W-:Y:S05]  /*0fd0*/  WARPSYNC.ALL ;  /* 0x0000000000007948 */ /* 0x000fea0003800000 */
[----:B------:R-:W-:Y:S01]  /*0fe0*/  NOP ;  /* 0x0000000000007918 */ /* 0x000fe20000000000 */
[----:B---3--:R-:W-:-:S05]  /*0ff0*/  IMAD.SHL.U32 R6, R2, 0x4, RZ ;  /* 0x0000000402067824 */ /* 0x008fca00078e00ff */
[----:B------:R-:W3:Y:S01]  /*1000*/  LDS R7, [R6+UR8] ;  /* 0x0000000806077984 */ /* 0x000ee20008000800 */
[----:B------:R-:W-:-:S05]  /*1010*/  IADD3 R2, P1, PT, R6, UR6, RZ ;  /* 0x0000000606027c10 */ /* 0x000fca000ff3e0ff */
[----:B------:R-:W-:-:S05]  /*1020*/  IMAD.X R3, RZ, RZ, UR7, P1 ;  /* 0x00000007ff037e24 */ /* 0x000fca00088e06ff */
[----:B---3--:R3:W4:Y:S01]  /*1030*/  ATOMG.E.EXCH.STRONG.GPU PT, RZ, [R2], R7 ;  /* 0x0000000702ff73a8 */ /* 0x00872200041ee100 */
[----:B------:R-:W-:-:S04]  /*1040*/  DEPBAR {5,4,3,2,1,0} ;  /* 0x0000003f0000791a */ /* 0x000fc80000000000 */
[----:B------:R-:W5:Y:S02]  /*1050*/  CCTL.E.C.LDCU.IV.DEEP [UR6] ;  /* 0x0000000006007540 */ /* 0x000f640009c08000 */
[----:B-----5:R3:W-:Y:S01]  /*1060*/  UTMACCTL.IV [UR6] ;  /* 0x00000000060079b9 */ /* 0x0207e20008000000 */
[----:B------:R-:W-:Y:S01]  /*1070*/  NOP ;  /* 0x0000000000007918 */ /* 0x000fe20000000000 */
.L_x_34:
[----:B------:R-:W-:Y:S05]  /*1080*/  @P0 BRA `(.L_x_35) ;  /* 0x00000000000c0947 */ /* 0x000fea0003800000 */
[----:B------:R0:W-:Y:S01]  /*1090*/  UTMACMDFLUSH ;  /* 0x00000000000079b7 */ /* 0x0001e20000000000 */
[----:B------:R-:W-:Y:S05]  /*10a0*/  @P0 BRA `(.L_x_35) ;  /* 0x0000000000040947 */ /* 0x000fea0003800000 */
[----:B------:R-:W-:-:S04]  /*10b0*/  DEPBAR.LE SB0, 0x0 ;  /* 0x000080000000791a */ /* 0x000fc80000000000 */
.L_x_35:
[----:B------:R-:W-:Y:S05]  /*10c0*/  WARPSYNC.ALL ;  /* 0x0000000000007948 */ /* 0x000fea0003800000 */
[----:B------:R-:W-:Y:S01]  /*10d0*/  NOP ;  /* 0x0000000000007918 */ /* 0x000fe20000000000 */
[----:B----4-:R-:W-:Y:S06]  /*10e0*/  BAR.SYNC.DEFER_BLOCKING 0x0 ;  /* 0x0000000000007b1d */ /* 0x010fec0000010000 */
[----:B------:R-:W-:Y:S02]  /*10f0*/  BSSY.RECONVERGENT B3, `(.L_x_36) ;  /* 0x000000b000037945 */ /* 0x000fe40003800200 */
[----:B------:R-:W-:Y:S06]  /*1100*/  BAR.SYNC.DEFER_BLOCKING 0x0 ;  /* 0x0000000000007b1d */ /* 0x000fec0000010000 */
[----:B------:R4:W-:Y:S01]  /*1110*/  @!P0 STS [R10], RZ ;  /* 0x000000ff0a008388 */ /* 0x0009e20000000800 */
[----:B------:R-:W-:Y:S01]  /*1120*/  NOP ;  /* 0x0000000000007918 */ /* 0x000fe20000000000 */
[----:B------:R-:W-:Y:S05]  /*1130*/  @P3 BRA `(.L_x_37) ;  /* 0x0000000000183947 */ /* 0x000fea0003800000 */
[----:B---3-5:R-:W3:Y:S01]  /*1140*/  LDS R2, [UR8+0x8] ;  /* 0x00000808ff027984 */ /* 0x028ee20008000800 */
[----:B------:R-:W5:Y:S01]  /*1150*/  LDC.64 R6, c[0x0][0x390] ;  /* 0x0000e400ff067b82 */ /* 0x000f620000000a00 */
[----:B------:R-:W-:Y:S02]  /*1160*/  IMAD.MOV.U32 R3, RZ, RZ, 0x70 ;  /* 0x00000070ff037424 */ /* 0x000fe400078e00ff */
[----:B-----5:R5:W-:Y:S03]  /*1170*/  STS.64 [UR8], R6 ;  /* 0x00000006ff007988 */ /* 0x020be60008000a08 */
[----:B---3--:R-:W-:-:S05]  /*1180*/  LOP3.LUT R2, R2, 0x10, R3, 0xd8, !PT ;  /* 0x0000001002027812 */ /* 0x008fca00078ed803 */
[----:B------:R5:W-:Y:S02]  /*1190*/  STS [UR8+0x8], R2 ;  /* 0x00000802ff007988 */ /* 0x000be40008000808 */
.L_x_37:
[----:B---3--:R-:W-:Y:S05]  /*11a0*/  BSYNC.RECONVERGENT B3 ;  /* 0x0000000000037941 */ /* 0x008fea0003800200 */
.L_x_36:
[----:B------:R-:W-:Y:S04]  /*11b0*/  BSSY.RECONVERGENT B4, `(.L_x_38) ;  /* 0x0000011000047945 */ /* 0x000fe80003800200 */
[----:B------:R-:W-:Y:S04]  /*11c0*/  BSSY.RELIABLE B3, `(.L_x_39) ;  /* 0x000000e000037945 */ /* 0x000fe80003800100 */
[----:B------:R-:W-:Y:S05]  /*11d0*/  @P3 BRA `(.L_x_40) ;  /* 0x0000000000243947 */ /* 0x000fea0003800000 */
[----:B-----5:R-:W3:Y:S01]  /*11e0*/  LDS R2, [UR8+0x34] ;  /* 0x00003408ff027984 */ /* 0x020ee20008000800 */
[----:B------:R-:W-:-:S05]  /*11f0*/  IMAD.MOV.U32 R3, RZ, RZ, 0x3f000000 ;  /* 0x3f000000ff037424 */ /* 0x000fca00078e00ff */
[----:B---3--:R-:W-:-:S05]  /*1200*/  LOP3.LUT R2, R2, 0xff000000, R3, 0xb8, !PT ;  /* 0xff00000002027812 */ /* 0x008fca00078eb803 */
[----:B------:R3:W-:Y:S01]  /*1210*/  STS [UR8+0x34], R2 ;  /* 0x00003402ff007988 */ /* 0x0007e20008000808 */
[----:B------:R-:W-:Y:S05]  /*1220*/  @P3 BRA `(.L_x_41) ;  /* 0x00000000001c3947 */ /* 0x000fea0003800000 */
[----:B---3--:R-:W3:Y:S01]  /*1230*/  LDS R2, [UR8+0x38] ;  /* 0x00003808ff027984 */ /* 0x008ee20008000800 */
[----:B------:R-:W-:-:S05]  /*1240*/  IMAD.MOV.U32 R3, RZ, RZ, 0x7f ;  /* 0x0000007fff037424 */ /* 0x000fca00078e00ff */
[----:B---3--:R-:W-:-:S05]  /*1250*/  LOP3.LUT R2, R2, 0xff, R3, 0xb8, !PT ;  /* 0x000000ff02027812 */ /* 0x008fca00078eb803 */
[----:B------:R3:W-:Y:S02]  /*1260*/  STS [UR8+0x38], R2 ;  /* 0x00003802ff007988 */ /* 0x0007e40008000808 */
.L_x_40:
[----:B------:R-:W-:Y:S05]  /*1270*/  @P3 BREAK.RELIABLE B3 ;  /* 0x0000000000033942 */ /* 0x000fea0003800100 */
[----:B------:R-:W-:Y:S05]  /*1280*/  @P3 BRA `(.L_x_42) ;  /* 0x00000000000c3947 */ /* 0x000fea0003800000 */
[----:B------:R2:W-:Y:S02]  /*1290*/  STS [UR8+0x20], R5 ;  /* 0x00002005ff007988 */ /* 0x0005e40008000808 */
.L_x_41:
[----:B------:R-:W-:Y:S05]  /*12a0*/  BSYNC.RELIABLE B3 ;  /* 0x0000000000037941 */ /* 0x000fea0003800100 */
.L_x_39:
[----:B------:R2:W-:Y:S02]  /*12b0*/  @!P3 STS [UR8+0x24], R4 ;  /* 0x00002404ff00b988 */ /* 0x0005e40008000808 */
.L_x_42:
[----:B------:R-:W-:Y:S05]  /*12c0*/  BSYNC.RECONVERGENT B4 ;  /* 0x0000000000047941 */ /* 0x000fea0003800200 */
.L_x_38:
[----:B------:R-:W-:Y:S05]  /*12d0*/  WARPSYNC.ALL ;  /* 0x0000000000007948 */ /* 0x000fea0003800000 */
[----:B------:R-:W-:Y:S01]  /*12e0*/  NOP ;  /* 0x0000000000007918 */ /* 0x000fe20000000000 */
[----:B------:R-:W-:Y:S04]  /*12f0*/  BSSY.RECONVERGENT B4, `(.L_x_43) ;  /* 0x000000e000047945 */ /* 0x000fe80003800200 */
[----:B------:R-:W-:Y:S05]  /*1300*/  @P3 BRA `(.L_x_44) ;  /* 0x0000000000303947 */ /* 0x000fea0003800000 */
[----:B------:R-:W2:Y:S02]  /*1310*/  LDS R3, [UR8+0x34] ;  /* 0x00003408ff037984 */ /* 0x000ea40008000800 */
[----:B--2---:R-:W2:Y:S02]  /*1320*/  LDC.64 R4, c[0x0][0x3b8] ;  /* 0x0000ee00ff047b82 */ /* 0x004ea40000000a00 */
[----:B---3-5:R-:W3:Y:S01]  /*1330*/  LDS R2, [UR8+0x1c] ;  /* 0x00001c08ff027984 */ /* 0x028ee20008000800 */
[C---:B--2---:R-:W-:Y:S01]  /*1340*/  SHF.L.U64.HI R5, R4.reuse, 0x1, R5 ;  /* 0x0000000104057819 */ /* 0x044fe20000010205 */
[----:B------:R-:W-:-:S03]  /*1350*/  IMAD.SHL.U32 R4, R4, 0x2, RZ ;  /* 0x0000000204047824 */ /* 0x000fc600078e00ff */
[--C-:B------:R-:W-:Y:S02]  /*1360*/  SHF.R.U32.HI R7, RZ, 0x4, R5.reuse ;  /* 0x00000004ff077819 */ /* 0x100fe40000011605 */
[----:B------:R-:W-:-:S05]  /*1370*/  SHF.R.U64 R4, R4, 0x4, R5 ;  /* 0x0000000404047819 */ /* 0x000fca0000001205 */
[----:B------:R2:W-:Y:S01]  /*1380*/  STS [UR8+0xc], R4 ;  /* 0x00000c04ff007988 */ /* 0x0005e20008000808 */
[----:B------:R-:W-:Y:S02]  /*1390*/  LOP3.LUT R3, R3, 0x7, RZ, 0xb8, !PT ;  /* 0x0000000703037812 */ /* 0x000fe400078eb8ff */
[----:B---3--:R-:W-:-:S03]  /*13a0*/  LOP3.LUT R2, R2, 0xf, R7, 0xb8, !PT ;  /* 0x0000000f02027812 */ /* 0x008fc600078eb807 */
[----:B------:R2:W-:Y:S04]  /*13b0*/  STS [UR8+0x34], R3 ;  /* 0x00003403ff007988 */ /* 0x0005e80008000808 */
[----:B------:R2:W-:Y:S02]  /*13c0*/  STS [UR8+0x1c], R2 ;  /* 0x00001c02ff007988 */ /* 0x0005e40008000808 */
.L_x_44:
[----:B------:R-:W-:Y:S05]  /*13d0*/  BSYNC.RECONVERGENT B4 ;  /* 0x0000000000047941 */ /* 0x000fea0003800200 */
.L_x_43:
[----:B------:R-:W-:Y:S04]  /*13e0*/  BSSY.RECONVERGENT B5, `(.L_x_45) ;  /* 0x000001a000057945 */ /* 0x000fe80003800200 */
[----:B------:R-:W-:Y:S04]  /*13f0*/  BSSY.RELIABLE B4, `(.L_x_46) ;  /* 0x0000015000047945 */ /* 0x000fe80003800100 */
[----:B------:R-:W-:Y:S05]  /*1400*/  @P3 BRA `(.L_x_47) ;  /* 0x0000000000203947 */ /* 0x000fea0003800000 */
[----:B--23-5:R-:W2:Y:S02]  /*1410*/  LDS R2, [UR8+0x34] ;  /* 0x00003408ff027984 */ /* 0x02cea40008000800 */
[----:B--2---:R-:W-:-:S05]  /*1420*/  LOP3.LUT R2, R2, 0x38, RZ, 0xb8, !PT ;  /* 0x0000003802027812 */ /* 0x004fca00078eb8ff */
[----:B------:R2:W-:Y:S01]  /*1430*/  STS [UR8+0x34], R2 ;  /* 0x00003402ff007988 */ /* 0x0005e20008000808 */
[----:B------:R-:W-:Y:S05]  /*1440*/  @P3 BRA `(.L_x_48) ;  /* 0x0000000000203947 */ /* 0x000fea0003800000 */
[----:B--2---:R-:W2:Y:S01]  /*1450*/  LDS R2, [UR8+0x8] ;  /* 0x00000808ff027984 */ /* 0x004ea20008000800 */
[----:B------:R-:W-:-:S05]  /*1460*/  IMAD.MOV.U32 R3, RZ, RZ, 0x780 ;  /* 0x00000780ff037424 */ /* 0x000fca00078e00ff */
[----:B--2---:R-:W-:-:S05]  /*1470*/  LOP3.LUT R2, R2, 0x300, R3, 0xd8, !PT ;  /* 0x0000030002027812 */ /* 0x004fca00078ed803 */
[----:B------:R2:W-:Y:S02]  /*1480*/  STS [UR8+0x8], R2 ;  /* 0x00000802ff007988 */ /* 0x0005e40008000808 */
.L_x_47:
[----:B------:R-:W-:Y:S05]  /*1490*/  @P3 BRA `(.L_x_49) ;  /* 0x0000000000283947 */ /* 0x000fea0003800000 */
[----:B--23-5:R-:W2:Y:S02]  /*14a0*/  LDS R2, [UR8+0x8] ;  /* 0x00000808ff027984 */ /* 0x02cea40008000800 */
[----:B--2---:R-:W-:-:S05]  /*14b0*/  LOP3.LUT R2, R2, 0x1800, RZ, 0xb8, !PT ;  /* 0x0000180002027812 */ /* 0x004fca00078eb8ff */
[----:B------:R3:W-:Y:S02]  /*14c0*/  STS [UR8+0x8], R2 ;  /* 0x00000802ff007988 */ /* 0x0007e40008000808 */
.L_x_48:
[----:B------:R-:W-:Y:S05]  /*14d0*/  @P3 BREAK.RELIABLE B4 ;  /* 0x0000000000043942 */ /* 0x000fea0003800100 */
[----:B------:R-:W-:Y:S05]  /*14e0*/  @P3 BRA `(.L_x_50) ;  /* 0x0000000000243947 */ /* 0x000fea0003800000 */
[----:B--23--:R-:W2:Y:S01]  /*14f0*/  LDS R2, [UR8+0x8] ;  /* 0x00000808ff027984 */ /* 0x00cea20008000800 */
[----:B------:R-:W-:-:S05]  /*1500*/  IMAD.MOV.U32 R3, RZ, RZ, 0x6000 ;  /* 0x00006000ff037424 */ /* 0x000fca00078e00ff */
[----:B--2---:R-:W-:-:S04]  /*1510*/  LOP3.LUT R2, R2, 0x6000, R3, 0xd8, !PT ;  /* 0x0000600002027812 */ /* 0x004fc800078ed803 */
[----:B------:R-:W-:-:S05]  /*1520*/  LOP3.LUT R2, R2, 0x400000, RZ, 0xb8, !PT ;  /* 0x0040000002027812 */ /* 0x000fca00078eb8ff */
[----:B------:R2:W-:Y:S02]  /*1530*/  STS [UR8+0x8], R2 ;  /* 0x00000802ff007988 */ /* 0x0005e40008000808 */
.L_x_49:
[----:B------:R-:W-:Y:S05]  /*1540*/  BSYNC.RELIABLE B4 ;  /* 0x0000000000047941 */ /* 0x000fea0003800100 */
.L_x_46:
[----:B--23-5:R-:W2:Y:S02]  /*1550*/  @!P3 LDS R2, [UR8+0x8] ;  /* 0x00000808ff02b984 */ /* 0x02cea40008000800 */
[----:B--2---:R-:W-:-:S05]  /*1560*/  @!P3 LOP3.LUT R2, R2, 0x8000, RZ, 0xb8, !PT ;  /* 0x000080000202b812 */ /* 0x004fca00078eb8ff */
[----:B------:R5:W-:Y:S02]  /*1570*/  @!P3 STS [UR8+0x8], R2 ;  /* 0x00000802ff00b988 */ /* 0x000be40008000808 */
.L_x_50:
[----:B------:R-:W-:Y:S05]  /*1580*/  BSYNC.RECONVERGENT B5 ;  /* 0x0000000000057941 */ /* 0x000fea0003800200 */
.L_x_45:
[----:B------:R-:W-:Y:S05]  /*1590*/  WARPSYNC.ALL ;  /* 0x0000000000007948 */ /* 0x000fea0003800000 */
[----:B------:R-:W-:Y:S01]  /*15a0*/  NOP ;  /* 0x0000000000007918 */ /* 0x000fe20000000000 */
[----:B------:R-:W-:-:S04]  /*15b0*/  UIADD3 UR4, UPT, UPT, UR4, 0x100, URZ ;  /* 0x0000010004047890 */ /* 0x000fc8000fffe0ff */
[----:B------:R-:W-:-:S04]  /*15c0*/  UIADD3 UR14, UP0, UPT, UR4, UR14, URZ ;  /* 0x0000000e040e7290 */ /* 0x000fc8000ff1e0ff */
[----:B------:R-:W-:Y:S01]  /*15d0*/  ULEA.HI.X.SX32 UR15, UR4, UR15, 0x1, UP0 ;  /* 0x0000000f040f7291 */ /* 0x000fe200080f0eff */
[----:B------:R-:W-:Y:S11]  /*15e0*/  @P0 BRA `(.L_x_51) ;  /* 0x0000000000300947 */ /* 0x000ff60003800000 */
[----:B--23-5:R-:W2:Y:S01]  /*15f0*/  S2R R2, SR_LANEID ;  /* 0x0000000000027919 */ /* 0x02cea20000000000 */
[----:B------:R-:W-:Y:S05]  /*1600*/  WARPSYNC.ALL ;  /* 0x0000000000007948 */ /* 0x000fea0003800000 */
[----:B------:R-:W-:Y:S01]  /*1610*/  NOP ;  /* 0x0000000000007918 */ /* 0x000fe20000000000 */
[----:B--2---:R-:W-:-:S05]  /*1620*/  IMAD.SHL.U32 R4, R2, 0x4, RZ ;  /* 0x0000000402047824 */ /* 0x004fca00078e00ff */
[----:B------:R-:W2:Y:S01]  /*1630*/  LDS R5, [R4+UR8] ;  /* 0x0000000804057984 */ /* 0x000ea20008000800 */
[----:B------:R-:W-:-:S05]  /*1640*/  IADD3 R2, P1, PT, R4, UR14, RZ ;  /* 0x0000000e04027c10 */ /* 0x000fca000ff3e0ff */
[----:B------:R-:W-:-:S05]  /*1650*/  IMAD.X R3, RZ, RZ, UR15, P1 ;  /* 0x0000000fff037e24 */ /* 0x000fca00088e06ff */
[----:B--2---:R2:W3:Y:S01]  /*1660*/  ATOMG.E.EXCH.STRONG.GPU PT, RZ, [R2], R5 ;  /* 0x0000000502ff73a8 */ /* 0x0044e200041ee100 */
[----:B------:R-:W-:-:S04]  /*1670*/  DEPBAR {5,4,3,2,1,0} ;  /* 0x0000003f0000791a */ /* 0x000fc80000000000 */
[----:B------:R-:W5:Y:S02]  /*1680*/  CCTL.E.C.LDCU.IV.DEEP [UR14] ;  /* 0x000000000e007540 */ /* 0x000f640009c08000 */
[----:B-----5:R2:W-:Y:S01]  /*1690*/  UTMACCTL.IV [UR14] ;  /* 0x000000000e0079b9 */ /* 0x0205e20008000000 */
[----:B------:R-:W-:Y:S01]  /*16a0*/  NOP ;  /* 0x0000000000007918 */ /* 0x000fe20000000000 */
.L_x_51:
[----:B------:R-:W-:Y:S05]  /*16b0*/  @P0 BRA `(.L_x_52) ;  /* 0x00000000000c0947 */ /* 0x000fea0003800000 */
[----:B------:R0:W-:Y:S01]  /*16c0*/  UTMACMDFLUSH ;  /* 0x00000000000079b7 */ /* 0x0001e20000000000 */
[----:B------:R-:W-:Y:S05]  /*16d0*/  @P0 BRA `(.L_x_52) ;  /* 0x0000000000040947 */ /* 0x000fea0003800000 */
[----:B------:R-:W-:-:S04]  /*16e0*/  DEPBAR.LE SB0, 0x0 ;  /* 0x000080000000791a */ /* 0x000fc80000000000 */
.L_x_52:
[----:B------:R-:W-:Y:S05]  /*16f0*/  WARPSYNC.ALL ;  /* 0x0000000000007948 */ /* 0x000fea0003800000 */
[----:B------:R-:W-:Y:S01]  /*1700*/  NOP ;  /* 0x0000000000007918 */ /* 0x000fe20000000000 */
[----:B---3--:R-:W-:Y:S01]  /*1710*/  BAR.SYNC.DEFER_BLOCKING 0x0 ;  /* 0x0000000000007b1d */ /* 0x008fe20000010000 */
[----:B------:R-:W-:Y:S01]  /*1720*/  ISETP.GE.AND P0, PT, R12, 0x1, PT ;  /* 0x000000010c00780c */ /* 0x000fe20003f06270 */
[----:B------:R-:W-:Y:S01]  /*1730*/  USHF.L.U32 UR11, UR11, 0x8, URZ ;  /* 0x000000080b0b7899 */ /* 0x000fe200080006ff */
[----:B--2--5:R-:W-:Y:S01]  /*1740*/  SHF.R.U32.HI R2, RZ, 0x5, R0 ;  /* 0x00000005ff027819 */ /* 0x024fe20000011600 */
[----:B------:R-:W-:-:S02]  /*1750*/  USHF.L.U32 UR31, UR31, 0x7, URZ ;  /* 0x000000071f1f7899 */ /* 0x000fc400080006ff */
[----:B------:R-:W-:Y:S01]  /*1760*/  VOTEU.ALL UP0, P3 ;  /* 0x0000000000ff7886 */ /* 0x000fe20001800000 */
[----:B------:R-:W-:Y:S01]  /*1770*/  UMOV UR4, 0x1 ;  /* 0x0000000100047882 */ /* 0x000fe20000000000 */
[----:B------:R-:W-:Y:S01]  /*1780*/  VOTEU.ALL UP1, P3 ;  /* 0x0000000000ff7886 */ /* 0x000fe20001820000 */
[----:B------:R-:W-:Y:S02]  /*1790*/  R2UR UR24, R2 ;  /* 0x00000000021872ca */ /* 0x000fe400000e0000 */
[----:B------:R-:W-:-:S04]  /*17a0*/  @!UP0 UIADD3 UR16, UPT, UPT, -UR4, 0x100000, URZ ;  /* 0x0010000004108890 */ /* 0x000fc8000fffe1ff */
[----:B------:R-:W-:Y:S02]  /*17b0*/  @!UP0 USHF.L.U32 UR17, UR16, 0xb, URZ ;  /* 0x0000000b10118899 */ /* 0x000fe400080006ff */
[----:B------:R-:W-:Y:S02]  /*17c0*/  @!UP0 USHF.L.U32 UR16, UR16, 0x1, URZ ;  /* 0x0000000110108899 */ /* 0x000fe400080006ff */
[----:B------:R-:W-:-:S04]  /*17d0*/  @!UP0 UIADD3 UR4, UPT, UPT, -UR4, 0x100000, URZ ;  /* 0x0010000004048890 */ /* 0x000fc8000fffe1ff */
[----:B------:R-:W-:Y:S02]  /*17e0*/  @!UP0 USHF.L.U32 UR5, UR4, 0xb, URZ ;  /* 0x0000000b04058899 */ /* 0x000fe400080006ff */
[----:B------:R-:W-:Y:S01]  /*17f0*/  @!UP0 USHF.L.U32 UR4, UR4, 0x1, URZ ;  /* 0x0000000104048899 */ /* 0x000fe200080006ff */
[----:B------:R-:W-:Y:S01]  /*1800*/  VOTEU.ALL UP0, P3 ;  /* 0x0000000000ff7886 */ /* 0x000fe20001800000 */
[----:B------:R-:W2:Y:S04]  /*1810*/  FENCE.VIEW.ASYNC.S ;  /* 0x00000000000073c6 */ /* 0x000ea80000000000 */
[----:B--2---:R2:W3:Y:S06]  /*1820*/  @!UP0 SYNCS.EXCH.64 URZ, [UR8+0xc000], UR16 ;  /* 0x00c0001008ff85b2 */ /* 0x0044ec0008000100 */
[----:B------:R2:W5:Y:S01]  /*1830*/  @!UP1 SYNCS.EXCH.64 URZ, [UR8+0xc010], UR4 ;  /* 0x00c0100408ff95b2 */ /* 0x0005620008000100 */
[----:B------:R-:W-:Y:S05]  /*1840*/  @!P0 BRA `(.L_x_53) ;  /* 0x0000000400f88947 */ /* 0x000fea0003800000 */
[----:B---3-5:R-:W-:Y:S01]  /*1850*/  BAR.SYNC.DEFER_BLOCKING 0x0 ;  /* 0x0000000000007b1d */ /* 0x028fe20000010000 */
[----:B------:R-:W-:Y:S01]  /*1860*/  ELECT P1, URZ, PT ;  /* 0x0000000000ff782f */ /* 0x000fe20003820000 */
[----:B------:R-:W-:Y:S01]  /*1870*/  @!P3 IMAD.MOV.U32 R2, RZ, RZ, 0xc000 ;  /* 0x0000c000ff02b424 */ /* 0x000fe200078e00ff */
[----:B------:R-:W-:Y:S02]  /*1880*/  UIADD3 UR20, UPT, UPT, UR8, 0x8000, URZ ;  /* 0x0000800008147890 */ /* 0x000fe4000fffe0ff */
[----:B------:R-:W-:Y:S01]  /*1890*/  ISETP.LT.U32.AND P1, PT, R132, 0x20, P1 ;  /* 0x000000208400780c */ /* 0x000fe20000f21070 */
[----:B------:R-:W-:Y:S01]  /*18a0*/  UMOV UR23, UR31 ;  /* 0x0000001f00177c82 */ /* 0x000fe20008000000 */
[----:B------:R-:W-:Y:S01]  /*18b0*/  ELECT P0, URZ, PT ;  /* 0x0000000000ff782f */ /* 0x000fe20003800000 */
[----:B------:R-:W-:-:S03]  /*18c0*/  USHF.R.U32.HI UR18, URZ, 0x4, UR8 ;  /* 0x00000004ff127899 */ /* 0x000fc60008011608 */
[----:B------:R-:W-:Y:S01]  /*18d0*/  ISETP.LT.U32.AND P0, PT, R132, 0x20, P0 ;  /* 0x000000208400780c */ /* 0x000fe20000701070 */
[----:B--2---:R-:W-:Y:S02]  /*18e0*/  USHF.R.U32.HI UR16, URZ, 0x4, UR20 ;  /* 0x00000004ff107899 */ /* 0x004fe40008011614 */
[----:B------:R-:W-:Y:S02]  /*18f0*/  USGXT.U32 UR18, UR18, 0xe ;  /* 0x0000000e1212789a */ /* 0x000fe40008000000 */
[----:B------:R-:W-:Y:S02]  /*1900*/  USGXT.U32 UR16, UR16, 0xe ;  /* 0x0000000e1010789a */ /* 0x000fe40008000000 */
[----:B------:R-:W-:Y:S01]  /*1910*/  VOTEU.ANY UP0, P1 ;  /* 0x0000000000ff7886 */ /* 0x000fe20000800100 */
[----:B------:R-:W-:Y:S01]  /*1920*/  VOTEU.ANY UP2, P1 ;  /* 0x0000000000ff7886 */ /* 0x000fe20000840100 */
[----:B------:R-:W-:Y:S01]  /*1930*/  UMOV UR19, 0x40004040 ;  /* 0x4000404000137882 */ /* 0x000fe20000000000 */
[----:B------:R-:W-:-:S02]  /*1940*/  UMOV UR17, 0x40004040 ;  /* 0x4000404000117882 */ /* 0x000fc40000000000 */
[----:B------:R-:W-:Y:S02]  /*1950*/  @UP0 UIADD3 UR21, UPT, UPT, UR8, 0xc000, URZ ;  /* 0x0000c00008150890 */ /* 0x000fe4000fffe0ff */
[----:B------:R2:W-:Y:S01]  /*1960*/  @!P3 SYNCS.ARRIVE.TRANS64 RZ, [UR8+0xc000], R2 ;  /* 0x00c00002ffffb9a7 */ /* 0x0005e20008000008 */
[----:B------:R-:W-:Y:S01]  /*1970*/  @UP0 UMOV UR22, URZ ;  /* 0x000000ff00160c82 */ /* 0x000fe20008000000 */
[----:B------:R-:W-:Y:S06]  /*1980*/  BAR.SYNC.DEFER_BLOCKING 0x0 ;  /* 0x0000000000007b1d */ /* 0x000fec0000010000 */
[----:B------:R-:W-:Y:S01]  /*1990*/  VOTEU.ANY UP1, P0 ;  /* 0x0000000000ff7886 */ /* 0x000fe20000020100 */
[----:B------:R-:W-:-:S04]  /*19a0*/  VOTEU.ANY UP3, P0 ;  /* 0x0000000000ff7886 */ /* 0x000fc80000060100 */
[----:B------:R-:W-:Y:S01]  /*19b0*/  @UP1 UIADD3 UR4, UPT, UPT, UR8, 0xc000, URZ ;  /* 0x0000c00008041890 */ /* 0x000fe2000fffe0ff */
[----:B------:R-:W-:-:S06]  /*19c0*/  @UP1 UMOV UR10, URZ ;  /* 0x000000ff000a1c82 */ /* 0x000fcc0008000000 */
[----:B------:R-:W-:Y:S01]  /*19d0*/  @UP3 UMOV UR9, UR4 ;  /* 0x0000000400093c82 */ /* 0x000fe20008000000 */
[----:B------:R-:W-:Y:S01]  /*19e0*/  UMOV UR4, URZ ;  /* 0x000000ff00047c82 */ /* 0x000fe20008000000 */
[----:B------:R3:W-:Y:S01]  /*19f0*/  @UP2 UTMALDG.2D [UR20], [UR12] ;  /* 0x000000140c0025b4 */ /* 0x0007e20008008000 */
[----:B------:R5:W-:Y:S06]  /*1a00*/  MEMBAR.ALL.CTA ;  /* 0x0000000000007992 */ /* 0x000bec0000008000 */
[----:B-----5:R-:W5:Y:S01]  /*1a10*/  FENCE.VIEW.ASYNC.S ;  /* 0x00000000000073c6 */ /* 0x020f620000000000 */
[----:B---3--:R-:W-:-:S02]  /*1a20*/  UIADD3 UR22, UP1, UPT, UR18, 0x2, URZ ;  /* 0x0000000212167890 */ /* 0x008fc4000ff3e0ff */
[----:B------:R-:W-:Y:S02]  /*1a30*/  UIADD3 UR20, UP0, UPT, UR16, 0x2, URZ ;  /* 0x0000000210147890 */ /* 0x000fe4000ff1e0ff */
[----:B------:R-:W-:Y:S02]  /*1a40*/  UIADD3.X UR23, UPT, UPT, UR4, 0x40004040, URZ, UP1, !UPT ;  /* 0x4000404004177890 */ /* 0x000fe40008ffe4ff */
[----:B------:R-:W-:Y:S02]  /*1a50*/  UIADD3.X UR21, UPT, UPT, UR4, 0x40004040, URZ, UP0, !UPT ;  /* 0x4000404004157890 */ /* 0x000fe400087fe4ff */
[----:B------:R-:W-:Y:S02]  /*1a60*/  UIADD3.64 UR32, UPT, UPT, UR22, 0x2, URZ ;  /* 0x0000000216207897 */ /* 0x000fe4000fffe0ff */
[----:B------:R-:W-:Y:S02]  /*1a70*/  UIADD3.64 UR36, UPT, UPT, UR22, 0x4, URZ ;  /* 0x0000000416247897 */ /* 0x000fe4000fffe0ff */
[----:B------:R-:W-:Y:S01]  /*1a80*/  UIADD3.64 UR26, UPT, UPT, UR20, 0x2, URZ ;  /* 0x00000002141a7897 */ /* 0x000fe2000fffe0ff */
[----:B-----5:R-:W-:Y:S01]  /*1a90*/  BAR.SYNC.DEFER_BLOCKING 0x0 ;  /* 0x0000000000007b1d */ /* 0x020fe20000010000 */
[----:B------:R-:W-:-:S02]  /*1aa0*/  UIADD3.64 UR34, UPT, UPT, UR20, 0x4, URZ ;  /* 0x0000000414227897 */ /* 0x000fc4000fffe0ff */
[----:B------:R-:W-:-:S03]  /*1ab0*/  UISETP.NE.U32.AND UP0, UPT, UR24, URZ, UPT ;  /* 0x000000ff1800728c */ /* 0x000fc6000bf05070 */
[----:B------:R2:W-:Y:S02]  /*1ac0*/  @UP3 UTMALDG.2D [UR8], [UR6] ;  /* 0x00000008060035b4 */ /* 0x0005e40008008000 */
[----:B------:R-:W-:Y:S06]  /*1ad0*/  BAR.SYNC.DEFER_BLOCKING 0x0 ;  /* 0x0000000000007b1d */ /* 0x000fec0000010000 */
[----:B------:R-:W3:Y:S02]  /*1ae0*/  SYNCS.PHASECHK.TRANS64.TRYWAIT P0, [UR8+0xc000], RZ ;  /* 0x00c000ffff0075a7 */ /* 0x000ee40008001108 */
[----:B--23--:R-:W-:Y:S05]  /*1af0*/  @!P0 BRA `(.L_x_54) ;  /* 0x0000000c00dc8947 */ /* 0x00cfea0003800000 */
.L_x_66:
[----:B------:R-:W-:Y:S05]  /*1b00*/  BRA.U UP0, `(.L_x_55) ;  /* 0x0000000100347547 */ /* 0x000fea000b800000 */
[----:B------:R-:W-:Y:S01]  /*1b10*/  UMOV UR4, 0x0 ;  /* 0x0000000000047882 */ /* 0x000fe20000000000 */
[----:B------:R-:W-:Y:S01]  /*1b20*/  UMOV UR5, 0x8400010 ;  /* 0x0840001000057882 */ /* 0x000fe20000000000 */
[----:B------:R-:W-:Y:S01]  /*1b30*/  UMOV UR28, 0x0 ;  /* 0x00000000001c7882 */ /* 0x000fe20000000000 */
[----:B------:R-:W-:Y:S01]  /*1b40*/  UMOV UR29, 0x8400010 ;  /* 0x08400010001d7882 */ /* 0x000fe20000000000 */
[----:B------:R-:W-:Y:S01]  /*1b50*/  UMOV UR38, 0x0 ;  /* 0x0000000000267882 */ /* 0x000fe20000000000 */
[----:B------:R-:W-:Y:S01]  /*1b60*/  UMOV UR39, 0x8400010 ;  /* 0x0840001000277882 */ /* 0x000fe20000000000 */
[----:B------:R2:W-:Y:S01]  /*1b70*/  UTCHMMA gdesc[UR16], gdesc[UR18], tmem[UR25], tmem[UR4], idesc[UR5], !UPT ;  /* 0x00ff0412100075ea */ /* 0x0005e2000f800019 */
[----:B------:R-:W-:Y:S01]  /*1b80*/  UMOV UR40, 0x0 ;  /* 0x0000000000287882 */ /* 0x000fe20000000000 */
[----:B------:R-:W-:Y:S01]  /*1b90*/  UMOV UR41, 0x8400010 ;  /* 0x0840001000297882 */ /* 0x000fe20000000000 */
[----:B------:R2:W-:Y:S01]  /*1ba0*/  UTCHMMA gdesc[UR20], gdesc[UR22], tmem[UR25], tmem[UR28], idesc[UR29], UPT ;  /* 0x00ff1c16140075ea */ /* 0x0005e2000b800019 */
[----:B------:R2:W-:Y:S01]  /*1bb0*/  UTCHMMA gdesc[UR26], gdesc[UR32], tmem[UR25], tmem[UR38], idesc[UR39], UPT ;  /* 0x00ff26201a0075ea */ /* 0x0005e2000b800019 */
[----:B------:R2:W-:Y:S01]  /*1bc0*/  UTCHMMA gdesc[UR34], gdesc[UR36], tmem[UR25], tmem[UR40], idesc[UR41], UPT ;  /* 0x00ff2824220075ea */ /* 0x0005e2000b800019 */
[----:B------:R-:W-:Y:S01]  /*1bd0*/  NOP ;  /* 0x0000000000007918 */ /* 0x000fe20000000000 */
.L_x_55:
[----:B------:R-:W-:Y:S01]  /*1be0*/  ELECT P0, URZ, PT ;  /* 0x0000000000ff782f */ /* 0x000fe20003800000 */
[----:B--2---:R-:W-:-:S03]  /*1bf0*/  UIADD3 UR4, UPT, UPT, UR8, 0xc010, URZ ;  /* 0x0000c01008047890 */ /* 0x004fc6000fffe0ff */
[----:B------:R-:W-:Y:S01]  /*1c00*/  ISETP.LT.U32.AND P0, PT, R132, 0x20, P0 ;  /* 0x000000208400780c */ /* 0x000fe20000701070 */
[----:B------:R-:W-:-:S12]  /*1c10*/  UMOV UR5, URZ ;  /* 0x000000ff00057c82 */ /* 0x000fd80008000000 */
[----:B------:R-:W-:Y:S01]  /*1c20*/  VOTEU.ANY UP0, P0 ;  /* 0x0000000000ff7886 */ /* 0x000fe20000000100 */
[----:B------:R-:W-:Y:S01]  /*1c30*/  VOTEU.ANY UP1, P0 ;  /* 0x0000000000ff7886 */ /* 0x000fe20000020100 */
[----:B------:R-:W-:-:S03]  /*1c40*/  ISETP.GE.U32.AND P0, PT, R12, 0x41, PT ;  /* 0x000000410c00780c */ /* 0x000fc60003f06070 */
[----:B------:R-:W-:Y:S02]  /*1c50*/  @UP0 UMOV UR9, UR4 ;  /* 0x0000000400090c82 */ /* 0x000fe40008000000 */
[----:B------:R2:W-:Y:S01]  /*1c60*/  @UP1 UTCBAR [UR9], URZ ;  /* 0x000000ff090013e9 */ /* 0x0005e200080000ff */
[----:B------:R-:W-:Y:S06]  /*1c70*/  BAR.SYNC.DEFER_BLOCKING 0x0 ;  /* 0x0000000000007b1d */ /* 0x000fec0000010000 */
[----:B------:R-:W3:Y:S02]  /*1c80*/  SYNCS.PHASECHK.TRANS64.TRYWAIT P1, [UR8+0xc010], RZ ;  /* 0x00c010ffff0075a7 */ /* 0x000ee40008021108 */
[----:B--23--:R-:W-:Y:S05]  /*1c90*/  @!P1 BRA `(.L_x_56) ;  /* 0x0000000c00809947 */ /* 0x00cfea0003800000 */
.L_x_67:
[----:B------:R-:W-:Y:S05]  /*1ca0*/  @!P0 BRA `(.L_x_53) ;  /* 0x0000000000e08947 */ /* 0x000fea0003800000 */
[----:B------:R-:W-:Y:S01]  /*1cb0*/  IMAD.MOV.U32 R2, RZ, RZ, 0x1 ;  /* 0x00000001ff027424 */ /* 0x000fe200078e00ff */
[----:B------:R-:W2:Y:S01]  /*1cc0*/  LDCU UR44, c[0x0][0x3a0] ;  /* 0x00007400ff2c77ac */ /* 0x000ea20008000800 */
[----:B------:R-:W-:-:S05]  /*1cd0*/  UMOV UR30, 0x40 ;  /* 0x00000040001e7882 */ /* 0x000fca0000000000 */
.L_x_60:
[----:B------:R-:W-:Y:S01]  /*1ce0*/  BAR.SYNC.DEFER_BLOCKING 0x0 ;  /* 0x0000000000007b1d */ /* 0x000fe20000010000 */
[----:B------:R-:W-:Y:S01]  /*1cf0*/  ELECT P1, URZ, PT ;  /* 0x0000000000ff782f */ /* 0x000fe20003820000 */
[----:B------:R-:W-:Y:S01]  /*1d00*/  @!P3 IMAD.MOV.U32 R3, RZ, RZ, 0xc000 ;  /* 0x0000c000ff03b424 */ /* 0x000fe200078e00ff */
[----:B------:R-:W-:Y:S02]  /*1d10*/  ELECT P0, URZ, PT ;  /* 0x0000000000ff782f */ /* 0x000fe40003800000 */
[C---:B------:R-:W-:Y:S01]  /*1d20*/  ISETP.LT.U32.AND P1, PT, R132.reuse, 0x20, P1 ;  /* 0x000000208400780c */ /* 0x040fe20000f21070 */
[----:B------:R-:W-:Y:S01]  /*1d30*/  UMOV UR10, UR30 ;  /* 0x0000001e000a7c82 */ /* 0x000fe20008000000 */
[----:B------:R-:W-:-:S11]  /*1d40*/  ISETP.LT.U32.AND P0, PT, R132, 0x20, P0 ;  /* 0x000000208400780c */ /* 0x000fd60000701070 */
[----:B------:R-:W-:Y:S02]  /*1d50*/  VOTEU.ANY UP0, P1 ;  /* 0x0000000000ff7886 */ /* 0x000fe40000800100 */
[----:B------:R-:W-:-:S03]  /*1d60*/  VOTEU.ANY UP1, P0 ;  /* 0x0000000000ff7886 */ /* 0x000fc60000020100 */
[----:B------:R-:W-:Y:S02]  /*1d70*/  @UP0 UIADD3 UR28, UPT, UPT, UR8, 0x8000, URZ ;  /* 0x00008000081c0890 */ /* 0x000fe4000fffe0ff */
[----:B------:R3:W-:Y:S01]  /*1d80*/  @!P3 SYNCS.ARRIVE.TRANS64 RZ, [UR8+0xc000], R3 ;  /* 0x00c00003ffffb9a7 */ /* 0x0007e20008000008 */
[----:B------:R-:W-:Y:S01]  /*1d90*/  @UP0 UIADD3 UR29, UPT, UPT, UR8, 0xc000, URZ ;  /* 0x0000c000081d0890 */ /* 0x000fe2000fffe0ff */
[----:B------:R-:W-:Y:S01]  /*1da0*/  VOTEU.ANY UP0, P1 ;  /* 0x0000000000ff7886 */ /* 0x000fe20000800100 */
[----:B------:R-:W-:Y:S01]  /*1db0*/  BAR.SYNC.DEFER_BLOCKING 0x0 ;  /* 0x0000000000007b1d */ /* 0x000fe20000010000 */
[----:B------:R-:W-:Y:S01]  /*1dc0*/  @UP1 UIADD3 UR9, UPT, UPT, UR8, 0xc000, URZ ;  /* 0x0000c00008091890 */ /* 0x000fe2000fffe0ff */
[----:B---3--:R-:W-:-:S04]  /*1dd0*/  IMAD.U32 R3, R2, -0x80000000, RZ ;  /* 0x8000000002037824 */ /* 0x008fc800078e00ff */
[----:B------:R-:W-:Y:S01]  /*1de0*/  VOTEU.ANY UP1, P0 ;  /* 0x0000000000ff7886 */ /* 0x000fe20000020100 */
[----:B------:R3:W-:Y:S01]  /*1df0*/  @UP0 UTMALDG.2D [UR28], [UR12] ;  /* 0x0000001c0c0005b4 */ /* 0x0007e20008008000 */
[----:B------:R-:W-:Y:S01]  /*1e00*/  UISETP.NE.U32.AND UP0, UPT, UR24, URZ, UPT ;  /* 0x000000ff1800728c */ /* 0x000fe2000bf05070 */
[----:B------:R5:W-:Y:S06]  /*1e10*/  MEMBAR.ALL.CTA ;  /* 0x0000000000007992 */ /* 0x000bec0000008000 */
[----:B-----5:R-:W5:Y:S02]  /*1e20*/  FENCE.VIEW.ASYNC.S ;  /* 0x00000000000073c6 */ /* 0x020f640000000000 */
[----:B-----5:R-:W-:Y:S06]  /*1e30*/  BAR.SYNC.DEFER_BLOCKING 0x0 ;  /* 0x0000000000007b1d */ /* 0x020fec0000010000 */
[----:B------:R3:W-:Y:S02]  /*1e40*/  @UP1 UTMALDG.2D [UR8], [UR6] ;  /* 0x00000008060015b4 */ /* 0x0007e40008008000 */
[----:B------:R-:W-:Y:S06]  /*1e50*/  BAR.SYNC.DEFER_BLOCKING 0x0 ;  /* 0x0000000000007b1d */ /* 0x000fec0000010000 */
[----:B------:R-:W5:Y:S02]  /*1e60*/  SYNCS.PHASECHK.TRANS64.TRYWAIT P0, [UR8+0xc000], R3 ;  /* 0x00c00003ff0075a7 */ /* 0x000f640008001108 */
[----:B---3-5:R-:W-:Y:S05]  /*1e70*/  @!P0 BRA `(.L_x_57) ;  /* 0x0000000c00148947 */ /* 0x028fea0003800000 */
.L_x_68:
[----:B------:R-:W-:Y:S05]  /*1e80*/  BRA.U UP0, `(.L_x_58) ;  /* 0x0000000100347547 */ /* 0x000fea000b800000 */
[----:B------:R-:W-:Y:S01]  /*1e90*/  UMOV UR28, 0x0 ;  /* 0x00000000001c7882 */ /* 0x000fe20000000000 */
[----:B------:R-:W-:Y:S01]  /*1ea0*/  UMOV UR29, 0x8400010 ;  /* 0x08400010001d7882 */ /* 0x000fe20000000000 */
[----:B------:R-:W-:Y:S01]  /*1eb0*/  UMOV UR38, 0x0 ;  /* 0x0000000000267882 */ /* 0x000fe20000000000 */
[----:B------:R-:W-:Y:S01]  /*1ec0*/  UMOV UR39, 0x8400010 ;  /* 0x0840001000277882 */ /* 0x000fe20000000000 */
[----:B------:R-:W-:Y:S01]  /*1ed0*/  UMOV UR40, 0x0 ;  /* 0x0000000000287882 */ /* 0x000fe20000000000 */
[----:B------:R-:W-:Y:S01]  /*1ee0*/  UMOV UR41, 0x8400010 ;  /* 0x0840001000297882 */ /* 0x000fe20000000000 */
[----:B------:R3:W-:Y:S01]  /*1ef0*/  UTCHMMA gdesc[UR16], gdesc[UR18], tmem[UR25], tmem[UR28], idesc[UR29], UPT ;  /* 0x00ff1c12100075ea */ /* 0x0007e2000b800019 */
[----:B------:R-:W-:Y:S01]  /*1f00*/  UMOV UR42, 0x0 ;  /* 0x00000000002a7882 */ /* 0x000fe20000000000 */
[----:B------:R-:W-:Y:S01]  /*1f10*/  UMOV UR43, 0x8400010 ;  /* 0x08400010002b7882 */ /* 0x000fe20000000000 */
[----:B------:R3:W-:Y:S01]  /*1f20*/  UTCHMMA gdesc[UR20], gdesc[UR22], tmem[UR25], tmem[UR38], idesc[UR39], UPT ;  /* 0x00ff2616140075ea */ /* 0x0007e2000b800019 */
[----:B------:R3:W-:Y:S01]  /*1f30*/  UTCHMMA gdesc[UR26], gdesc[UR32], tmem[UR25], tmem[UR40], idesc[UR41], UPT ;  /* 0x00ff28201a0075ea */ /* 0x0007e2000b800019 */
[----:B------:R3:W-:Y:S01]  /*1f40*/  UTCHMMA gdesc[UR34], gdesc[UR36], tmem[UR25], tmem[UR42], idesc[UR43], UPT ;  /* 0x00ff2a24220075ea */ /* 0x0007e2000b800019 */
[----:B------:R-:W-:Y:S01]  /*1f50*/  NOP ;  /* 0x0000000000007918 */ /* 0x000fe20000000000 */
.L_x_58:
[----:B------:R-:W-:-:S04]  /*1f60*/  ELECT P0, URZ, PT ;  /* 0x0000000000ff782f */ /* 0x000fc80003800000 */
[----:B------:R-:W-:-:S13]  /*1f70*/  ISETP.LT.U32.AND P0, PT, R132, 0x20, P0 ;  /* 0x000000208400780c */ /* 0x000fda0000701070 */
[----:B------:R-:W-:Y:S01]  /*1f80*/  VOTEU.ANY UP0, P0 ;  /* 0x0000000000ff7886 */ /* 0x000fe20000000100 */
[----:B------:R-:W-:-:S04]  /*1f90*/  VOTEU.ANY UP1, P0 ;  /* 0x0000000000ff7886 */ /* 0x000fc80000020100 */
[----:B------:R-:W-:Y:S02]  /*1fa0*/  @UP0 UMOV UR9, UR4 ;  /* 0x0000000400090c82 */ /* 0x000fe40008000000 */
[----:B------:R5:W-:Y:S01]  /*1fb0*/  @UP1 UTCBAR [UR9], URZ ;  /* 0x000000ff090013e9 */ /* 0x000be200080000ff */
[----:B------:R-:W-:Y:S06]  /*1fc0*/  BAR.SYNC.DEFER_BLOCKING 0x0 ;  /* 0x0000000000007b1d */ /* 0x000fec0000010000 */
[----:B------:R-:W3:Y:S02]  /*1fd0*/  SYNCS.PHASECHK.TRANS64.TRYWAIT P0, [UR8+0xc010], R3 ;  /* 0x00c01003ff0075a7 */ /* 0x000ee40008001108 */
[----:B---3-5:R-:W-:Y:S05]  /*1fe0*/  @!P0 BRA `(.L_x_59) ;  /* 0x0000000800c48947 */ /* 0x028fea0003800000 */
.L_x_69:
[----:B------:R-:W-:Y:S01]  /*1ff0*/  UIADD3 UR30, UPT, UPT, UR30, 0x40, URZ ;  /* 0x000000401e1e7890 */ /* 0x000fe2000fffe0ff */
[----:B------:R-:W-:-:S03]  /*2000*/  LOP3.LUT R2, R2, 0x1, RZ, 0x3c, !PT ;  /* 0x0000000102027812 */ /* 0x000fc600078e3cff */
[----:B--2---:R-:W-:-:S09]  /*2010*/  UISETP.GE.AND UP0, UPT, UR30, UR44, UPT ;  /* 0x0000002c1e00728c */ /* 0x004fd2000bf06270 */
[----:B------:R-:W-:Y:S05]  /*2020*/  BRA.U !UP0, `(.L_x_60) ;  /* 0xfffffffd082c7547 */ /* 0x000fea000b83ffff */
.L_x_53:
[----:B---3-5:R-:W-:Y:S06]  /*2030*/  BAR.SYNC.DEFER_BLOCKING 0x0 ;  /* 0x0000000000007b1d */ /* 0x028fec0000010000 */
[----:B------:R-:W-:Y:S04]  /*2040*/  BSSY.RECONVERGENT B5, `(.L_x_61) ;  /* 0x0000004000057945 */ /* 0x000fe80003800200 */
[----:B------:R-:W-:Y:S05]  /*2050*/  @P3 BRA `(.L_x_62) ;  /* 0x0000000000083947 */ /* 0x000fea0003800000 */
[----:B------:R-:W3:Y:S02]  /*2060*/  SYNCS.CCTL.IV [UR8+0xc000] ;  /* 0x00c00000ff0079b1 */ /* 0x000ee40008000008 */
[----:B---3--:R-:W3:Y:S02]  /*2070*/  SYNCS.CCTL.IV [UR8+0xc010] ;  /* 0x00c01000ff0079b1 */ /* 0x008ee40008000008 */
.L_x_62:
[----:B--2---:R-:W-:Y:S05]  /*2080*/  BSYNC.RECONVERGENT B5 ;  /* 0x0000000000057941 */ /* 0x004fea0003800200 */
.L_x_61:
[----:B------:R-:W-:Y:S01]  /*2090*/  ULOP3.LUT UR4, UR24, 0x3, URZ, 0xc0, !UPT ;  /* 0x0000000318047892 */ /* 0x000fe2000f8ec0ff */
[C---:B------:R-:W-:Y:S01]  /*20a0*/  IMAD.SHL.U32 R2, R0.reuse, 0x10, RZ ;  /* 0x0000001000027824 */ /* 0x040fe200078e00ff */
[----:B------:R-:W-:Y:S01]  /*20b0*/  USHF.L.U32 UR24, UR24, 0x5, URZ ;  /* 0x0000000518187899 */ /* 0x000fe200080006ff */
[C---:B------:R-:W-:Y:S01]  /*20c0*/  IMAD.SHL.U32 R3, R0.reuse, 0x100, RZ ;  /* 0x0000010000037824 */ /* 0x040fe200078e00ff */
[----:B------:R-:W-:Y:S01]  /*20d0*/  ULEA UR5, UR4, UR25, 0x15 ;  /* 0x0000001904057291 */ /* 0x000fe2000f8ea8ff */
[----:B------:R-:W-:Y:S01]  /*20e0*/  IMAD.SHL.U32 R0, R0, 0x80, RZ ;  /* 0x0000008000007824 */ /* 0x000fe200078e00ff */
[----:B------:R-:W-:Y:S02]  /*20f0*/  ULOP3.LUT UR24, UR24, 0x80, URZ, 0xc0, !UPT ;  /* 0x0000008018187892 */ /* 0x000fe4000f8ec0ff */
[----:B------:R-:W-:Y:S02]  /*2100*/  LOP3.LUT R3, R2, 0x8070, R3, 0xc8, !PT ;  /* 0x0000807002037812 */ /* 0x000fe400078ec803 */
[----:B------:R-:W-:Y:S01]  /*2110*/  ELECT P0, URZ, PT ;  /* 0x0000000000ff782f */ /* 0x000fe20003800000 */
[----:B------:R-:W-:Y:S01]  /*2120*/  UIADD3 UR5, UPT, UPT, UR5, UR24, URZ ;  /* 0x0000001805057290 */ /* 0x000fe2000fffe0ff */
[----:B------:R-:W-:Y:S01]  /*2130*/  LOP3.LUT R0, R3, 0x3f80, R0, 0xf8, !PT ;  /* 0x00003f8003007812 */ /* 0x000fe200078ef800 */
[----:B------:R-:W-:Y:S01]  /*2140*/  UMOV UR6, UR31 ;  /* 0x0000001f00067c82 */ /* 0x000fe20008000000 */
[----:B------:R-:W-:-:S02]  /*2150*/  ISETP.LT.U32.AND P0, PT, R132, 0x80, P0 ;  /* 0x000000808400780c */ /* 0x000fc40000701070 */
[C---:B------:R-:W-:Y:S02]  /*2160*/  LOP3.LUT R2, R0.reuse, 0x10, RZ, 0x3c, !PT ;  /* 0x0000001000027812 */ /* 0x040fe400078e3cff */
[----:B------:R-:W-:Y:S02]  /*2170*/  LOP3.LUT R3, R0, 0x20, RZ, 0x3c, !PT ;  /* 0x0000002000037812 */ /* 0x000fe400078e3cff */
[----:B----4-:R-:W2:Y:S01]  /*2180*/  LDTM.x128 R4, tmem[UR5] ;  /* 0x00000005000479ee */ /* 0x010ea200083c0000 */
[----:B------:R-:W-:Y:S01]  /*2190*/  NOP ;  /* 0x0000000000007918 */ /* 0x000fe20000000000 */
[----:B------:R-:W-:Y:S02]  /*21a0*/  ULEA UR5, UR4, UR11, 0x6 ;  /* 0x0000000b04057291 */ /* 0x000fe4000f8e30ff */
[----:B------:R-:W-:-:S03]  /*21b0*/  ULEA UR4, UR4, UR8, 0xe ;  /* 0x0000000804047291 */ /* 0x000fc6000f8e70ff */
[----:B--2---:R-:W-:Y:S01]  /*21c0*/  VOTEU.ANY UP1, P0 ;  /* 0x0000000000ff7886 */ /* 0x004fe20000020100 */
[----:B---3--:R-:W-:Y:S06]  /*21d0*/  BAR.SYNC.DEFER_BLOCKING 0x0 ;  /* 0x0000000000007b1d */ /* 0x008fec0000010000 */
[----:B------:R-:W-:Y:S01]  /*21e0*/  VOTEU.ANY UP0, P0 ;  /* 0x0000000000ff7886 */ /* 0x000fe20000000100 */
[----:B------:R-:W-:Y:S02]  /*21f0*/  F2FP.F16.F32.PACK_AB R4, R5, R4 ;  /* 0x000000040504723e */ /* 0x000fe400000000ff */
[----:B------:R-:W-:-:S02]  /*2200*/  F2FP.F16.F32.PACK_AB R68, R69, R68 ;  /* 0x000000444544723e */ /* 0x000fc400000000ff */
[----:B------:R-:W-:Y:S02]  /*2210*/  F2FP.F16.F32.PACK_AB R5, R7, R6 ;  /* 0x000000060705723e */ /* 0x000fe400000000ff */
[----:B------:R-:W-:Y:S02]  /*2220*/  F2FP.F16.F32.PACK_AB R12, R13, R12 ;  /* 0x0000000c0d0c723e */ /* 0x000fe400000000ff */
[----:B------:R-:W-:Y:S02]  /*2230*/  F2FP.F16.F32.PACK_AB R69, R71, R70 ;  /* 0x000000464745723e */ /* 0x000fe400000000ff */
[----:B------:R-:W-:Y:S02]  /*2240*/  F2FP.F16.F32.PACK_AB R76, R77, R76 ;  /* 0x0000004c4d4c723e */ /* 0x000fe400000000ff */
[----:B------:R-:W-:Y:S02]  /*2250*/  F2FP.F16.F32.PACK_AB R6, R9, R8 ;  /* 0x000000080906723e */ /* 0x000fe400000000ff */
[----:B------:R-:W-:-:S02]  /*2260*/  F2FP.F16.F32.PACK_AB R7, R11, R10 ;  /* 0x0000000a0b07723e */ /* 0x000fc400000000ff */
[----:B------:R-:W-:Y:S02]  /*2270*/  F2FP.F16.F32.PACK_AB R13, R15, R14 ;  /* 0x0000000e0f0d723e */ /* 0x000fe400000000ff */
[----:B------:R-:W-:Y:S01]  /*2280*/  F2FP.F16.F32.PACK_AB R20, R21, R20 ;  /* 0x000000141514723e */ /* 0x000fe200000000ff */
[----:B------:R2:W-:Y:S01]  /*2290*/  STS.128 [R0+UR8], R4 ;  /* 0x0000000400007988 */ /* 0x0005e20008000c08 */
[----:B------:R-:W-:Y:S02]  /*22a0*/  F2FP.F16.F32.PACK_AB R70, R73, R72 ;  /* 0x000000484946723e */ /* 0x000fe400000000ff */
[----:B------:R-:W-:Y:S02]  /*22b0*/  F2FP.F16.F32.PACK_AB R71, R75, R74 ;  /* 0x0000004a4b47723e */ /* 0x000fe400000000ff */
[----:B------:R-:W-:Y:S02]  /*22c0*/  F2FP.F16.F32.PACK_AB R77, R79, R78 ;  /* 0x0000004e4f4d723e */ /* 0x000fe400000000ff */
[----:B------:R-:W-:Y:S01]  /*22d0*/  F2FP.F16.F32.PACK_AB R84, R85, R84 ;  /* 0x000000545554723e */ /* 0x000fe200000000ff */
[----:B------:R3:W-:Y:S01]  /*22e0*/  STS.128 [R0+UR8+0x4000], R68 ;  /* 0x0040004400007988 */ /* 0x0007e20008000c08 */
[----:B------:R-:W-:-:S02]  /*22f0*/  F2FP.F16.F32.PACK_AB R14, R17, R16 ;  /* 0x00000010110e723e */ /* 0x000fc400000000ff */
[----:B------:R-:W-:Y:S02]  /*2300*/  F2FP.F16.F32.PACK_AB R15, R19, R18 ;  /* 0x00000012130f723e */ /* 0x000fe400000000ff */
[----:B------:R-:W-:Y:S02]  /*2310*/  F2FP.F16.F32.PACK_AB R21, R23, R22 ;  /* 0x000000161715723e */ /* 0x000fe400000000ff */
[----:B------:R-:W-:Y:S01]  /*2320*/  F2FP.F16.F32.PACK_AB R28, R29, R28 ;  /* 0x0000001c1d1c723e */ /* 0x000fe200000000ff */
[----:B------:R4:W-:Y:S01]  /*2330*/  STS.128 [R2+UR8], R12 ;  /* 0x0000000c02007988 */ /* 0x0009e20008000c08 */
[----:B------:R-:W-:Y:S02]  /*2340*/  F2FP.F16.F32.PACK_AB R78, R81, R80 ;  /* 0x00000050514e723e */ /* 0x000fe400000000ff */
[----:B------:R-:W-:Y:S02]  /*2350*/  F2FP.F16.F32.PACK_AB R79, R83, R82 ;  /* 0x00000052534f723e */ /* 0x000fe400000000ff */
[----:B------:R-:W-:-:S02]  /*2360*/  F2FP.F16.F32.PACK_AB R85, R87, R86 ;  /* 0x000000565755723e */ /* 0x000fc400000000ff */
[----:B------:R-:W-:Y:S01]  /*2370*/  F2FP.F16.F32.PACK_AB R92, R93, R92 ;  /* 0x0000005c5d5c723e */ /* 0x000fe200000000ff */
[----:B------:R4:W-:Y:S01]  /*2380*/  STS.128 [R2+UR8+0x4000], R76 ;  /* 0x0040004c02007988 */ /* 0x0009e20008000c08 */
[----:B------:R-:W-:Y:S02]  /*2390*/  F2FP.F16.F32.PACK_AB R22, R25, R24 ;  /* 0x000000181916723e */ /* 0x000fe400000000ff */
[----:B------:R-:W-:Y:S02]  /*23a0*/  F2FP.F16.F32.PACK_AB R23, R27, R26 ;  /* 0x0000001a1b17723e */ /* 0x000fe400000000ff */
[----:B------:R-:W-:Y:S02]  /*23b0*/  F2FP.F16.F32.PACK_AB R29, R31, R30 ;  /* 0x0000001e1f1d723e */ /* 0x000fe400000000ff */
[----:B------:R-:W-:Y:S01]  /*23c0*/  F2FP.F16.F32.PACK_AB R36, R37, R36 ;  /* 0x000000242524723e */ /* 0x000fe200000000ff */
[----:B------:R4:W-:Y:S01]  /*23d0*/  STS.128 [R3+UR8], R20 ;  /* 0x0000001403007988 */ /* 0x0009e20008000c08 */
[----:B------:R-:W-:-:S02]  /*23e0*/  F2FP.F16.F32.PACK_AB R86, R89, R88 ;  /* 0x000000585956723e */ /* 0x000fc400000000ff */
[----:B------:R-:W-:Y:S02]  /*23f0*/  F2FP.F16.F32.PACK_AB R87, R91, R90 ;  /* 0x0000005a5b57723e */ /* 0x000fe400000000ff */
[----:B------:R-:W-:Y:S02]  /*2400*/  F2FP.F16.F32.PACK_AB R93, R95, R94 ;  /* 0x0000005e5f5d723e */ /* 0x000fe400000000ff */
[----:B------:R-:W-:Y:S01]  /*2410*/  F2FP.F16.F32.PACK_AB R100, R101, R100 ;  /* 0x000000646564723e */ /* 0x000fe200000000ff */
[----:B------:R4:W-:Y:S01]  /*2420*/  STS.128 [R3+UR8+0x4000], R84 ;  /* 0x0040005403007988 */ /* 0x0009e20008000c08 */
[----:B------:R-:W-:Y:S02]  /*2430*/  F2FP.F16.F32.PACK_AB R30, R33, R32 ;  /* 0x00000020211e723e */ /* 0x000fe400000000ff */
[----:B------:R-:W-:Y:S02]  /*2440*/  F2FP.F16.F32.PACK_AB R31, R35, R34 ;  /* 0x00000022231f723e */ /* 0x000fe400000000ff */
[----:B------:R-:W-:-:S02]  /*2450*/  F2FP.F16.F32.PACK_AB R37, R39, R38 ;  /* 0x000000262725723e */ /* 0x000fc400000000ff */
[----:B------:R-:W-:Y:S02]  /*2460*/  F2FP.F16.F32.PACK_AB R44, R45, R44 ;  /* 0x0000002c2d2c723e */ /* 0x000fe400000000ff */
[----:B------:R-:W-:Y:S02]  /*2470*/  F2FP.F16.F32.PACK_AB R94, R97, R96 ;  /* 0x00000060615e723e */ /* 0x000fe400000000ff */
[----:B------:R-:W-:Y:S02]  /*2480*/  F2FP.F16.F32.PACK_AB R95, R99, R98 ;  /* 0x00000062635f723e */ /* 0x000fe400000000ff */
[----:B------:R-:W-:Y:S02]  /*2490*/  F2FP.F16.F32.PACK_AB R101, R103, R102 ;  /* 0x000000666765723e */ /* 0x000fe400000000ff */
[----:B------:R-:W-:Y:S02]  /*24a0*/  F2FP.F16.F32.PACK_AB R108, R109, R108 ;  /* 0x0000006c6d6c723e */ /* 0x000fe400000000ff */
[----:B------:R-:W-:-:S02]  /*24b0*/  LOP3.LUT R8, R0, 0x30, RZ, 0x3c, !PT ;  /* 0x0000003000087812 */ /* 0x000fc400078e3cff */
[----:B------:R-:W-:Y:S02]  /*24c0*/  F2FP.F16.F32.PACK_AB R38, R41, R40 ;  /* 0x000000282926723e */ /* 0x000fe400000000ff */
[----:B------:R-:W-:Y:S01]  /*24d0*/  F2FP.F16.F32.PACK_AB R39, R43, R42 ;  /* 0x0000002a2b27723e */ /* 0x000fe200000000ff */
[----:B------:R4:W-:Y:S01]  /*24e0*/  STS.128 [R8+UR8], R28 ;  /* 0x0000001c08007988 */ /* 0x0009e20008000c08 */
[----:B------:R-:W-:Y:S02]  /*24f0*/  F2FP.F16.F32.PACK_AB R45, R47, R46 ;  /* 0x0000002e2f2d723e */ /* 0x000fe400000000ff */
[----:B------:R-:W-:Y:S01]  /*2500*/  F2FP.F16.F32.PACK_AB R52, R53, R52 ;  /* 0x000000343534723e */ /* 0x000fe200000000ff */
[----:B------:R4:W-:Y:S01]  /*2510*/  STS.128 [R8+UR8+0x4000], R92 ;  /* 0x0040005c08007988 */ /* 0x0009e20008000c08 */
[----:B------:R-:W-:Y:S02]  /*2520*/  F2FP.F16.F32.PACK_AB R102, R105, R104 ;  /* 0x000000686966723e */ /* 0x000fe400000000ff */
[----:B------:R-:W-:-:S02]  /*2530*/  F2FP.F16.F32.PACK_AB R103, R107, R106 ;  /* 0x0000006a6b67723e */ /* 0x000fc400000000ff */
[----:B------:R-:W-:Y:S02]  /*2540*/  F2FP.F16.F32.PACK_AB R109, R111, R110 ;  /* 0x0000006e6f6d723e */ /* 0x000fe400000000ff */
[----:B------:R-:W-:Y:S02]  /*2550*/  F2FP.F16.F32.PACK_AB R116, R117, R116 ;  /* 0x000000747574723e */ /* 0x000fe400000000ff */
[----:B------:R-:W-:Y:S02]  /*2560*/  LOP3.LUT R9, R0, 0x40, RZ, 0x3c, !PT ;  /* 0x0000004000097812 */ /* 0x000fe400078e3cff */
[----:B------:R-:W-:Y:S02]  /*2570*/  F2FP.F16.F32.PACK_AB R46, R49, R48 ;  /* 0x00000030312e723e */ /* 0x000fe400000000ff */
[----:B------:R-:W-:Y:S01]  /*2580*/  F2FP.F16.F32.PACK_AB R47, R51, R50 ;  /* 0x00000032332f723e */ /* 0x000fe200000000ff */
[----:B------:R4:W-:Y:S01]  /*2590*/  STS.128 [R9+UR8], R36 ;  /* 0x0000002409007988 */ /* 0x0009e20008000c08 */
[----:B------:R-:W-:-:S02]  /*25a0*/  F2FP.F16.F32.PACK_AB R53, R55, R54 ;  /* 0x000000363735723e */ /* 0x000fc400000000ff */
[----:B------:R-:W-:Y:S01]  /*25b0*/  F2FP.F16.F32.PACK_AB R60, R61, R60 ;  /* 0x0000003c3d3c723e */ /* 0x000fe200000000ff */
[----:B------:R4:W-:Y:S01]  /*25c0*/  STS.128 [R9+UR8+0x4000], R100 ;  /* 0x0040006409007988 */ /* 0x0009e20008000c08 */
        /* <DEDUP_REMOVED lines=13> */
[C---:B--2---:R-:W-:Y:S02]  /*26a0*/  LOP3.LUT R4, R0.reuse, 0x60, RZ, 0x3c, !PT ;  /* 0x0000006000047812 */ /* 0x044fe400078e3cff */
[----:B------:R-:W-:Y:S02]  /*26b0*/  F2FP.F16.F32.PACK_AB R62, R65, R64 ;  /* 0x00000040413e723e */ /* 0x000fe400000000ff */
[----:B------:R-:W-:Y:S01]  /*26c0*/  F2FP.F16.F32.PACK_AB R63, R67, R66 ;  /* 0x00000042433f723e */ /* 0x000fe200000000ff */
[----:B------:R4:W-:Y:S01]  /*26d0*/  STS.128 [R4+UR8], R52 ;  /* 0x0000003404007988 */ /* 0x0009e20008000c08 */
[----:B------:R-:W-:Y:S02]  /*26e0*/  F2FP.F16.F32.PACK_AB R126, R129, R128 ;  /* 0x00000080817e723e */ /* 0x000fe400000000ff */
[----:B------:R-:W-:Y:S01]  /*26f0*/  F2FP.F16.F32.PACK_AB R127, R131, R130 ;  /* 0x00000082837f723e */ /* 0x000fe200000000ff */
[----:B------:R4:W-:Y:S01]  /*2700*/  STS.128 [R4+UR8+0x4000], R116 ;  /* 0x0040007404007988 */ /* 0x0009e20008000c08 */
[----:B---3--:R-:W-:-:S05]  /*2710*/  LOP3.LUT R0, R0, 0x70, RZ, 0x3c, !PT ;  /* 0x0000007000007812 */ /* 0x008fca00078e3cff */
[----:B------:R4:W-:Y:S04]  /*2720*/  STS.128 [R0+UR8], R60 ;  /* 0x0000003c00007988 */ /* 0x0009e80008000c08 */
[----:B------:R4:W-:Y:S01]  /*2730*/  STS.128 [R0+UR8+0x4000], R124 ;  /* 0x0040007c00007988 */ /* 0x0009e20008000c08 */
[----:B------:R2:W-:Y:S06]  /*2740*/  MEMBAR.ALL.CTA ;  /* 0x0000000000007992 */ /* 0x0005ec0000008000 */
[----:B--2---:R-:W2:Y:S02]  /*2750*/  FENCE.VIEW.ASYNC.S ;  /* 0x00000000000073c6 */ /* 0x004ea40000000000 */
[----:B--2---:R-:W-:Y:S06]  /*2760*/  BAR.SYNC.DEFER_BLOCKING 0x0 ;  /* 0x0000000000007b1d */ /* 0x004fec0000010000 */
[----:B------:R4:W-:Y:S01]  /*2770*/  @UP1 UTMASTG.2D [UR4], [UR14] ;  /* 0x000000040e0013b5 */ /* 0x0009e20008008000 */
[----:B------:R0:W-:Y:S01]  /*2780*/  UTMACMDFLUSH ;  /* 0x00000000000079b7 */ /* 0x0001e20000000000 */
[----:B------:R-:W-:-:S04]  /*2790*/  DEPBAR.LE SB0, 0x0 ;  /* 0x000080000000791a */ /* 0x000fc80000000000 */
[----:B------:R-:W-:Y:S08]  /*27a0*/  BAR.SYNC.DEFER_BLOCKING 0x0 ;  /* 0x0000000000007b1d */ /* 0x000ff00000010000 */
[----:B------:R-:W-:Y:S06]  /*27b0*/  BAR.SYNC.DEFER_BLOCKING 0x0 ;  /* 0x0000000000007b1d */ /* 0x000fec0000010000 */
[----:B----4-:R-:W-:Y:S05]  /*27c0*/  @P2 BRA `(.L_x_63) ;  /* 0x0000000000a02947 */ /* 0x010fea0003800000 */
[----:B------:R-:W2:Y:S01]  /*27d0*/  S2UR UR5, SR_CgaCtaId ;  /* 0x00000000000579c3 */ /* 0x000ea20000008800 */
[----:B------:R-:W-:Y:S01]  /*27e0*/  NOP ;  /* 0x0000000000007918 */ /* 0x000fe20000000000 */
[----:B------:R-:W-:Y:S01]  /*27f0*/  UMOV UR4, 0x50 ;  /* 0x0000005000047882 */ /* 0x000fe20000000000 */
[----:B------:R-:W-:Y:S02]  /*2800*/  IMAD.U32 R0, RZ, RZ, UR25 ;  /* 0x00000019ff007e24 */ /* 0x000fe4000f8e00ff */
[----:B------:R-:W-:Y:S02]  /*2810*/  IMAD.MOV.U32 R3, RZ, RZ, 0xff ;  /* 0x000000ffff037424 */ /* 0x000fe400078e00ff */
[----:B------:R-:W-:Y:S01]  /*2820*/  IMAD.MOV.U32 R7, RZ, RZ, 0x1 ;  /* 0x00000001ff077424 */ /* 0x000fe200078e00ff */
[----:B------:R-:W-:-:S04]  /*2830*/  LOP3.LUT R0, R0, 0xffff, RZ, 0xc0, !PT ;  /* 0x0000ffff00007812 */ /* 0x000fc800078ec0ff */
[----:B------:R-:W-:-:S05]  /*2840*/  SHF.R.U32.HI R0, RZ, 0x5, R0 ;  /* 0x00000005ff007819 */ /* 0x000fca0000011600 */
[----:B------:R-:W-:Y:S01]  /*2850*/  VIADD R2, R0, 0x10 ;  /* 0x0000001000027836 */ /* 0x000fe20000000000 */
[----:B------:R-:W-:Y:S01]  /*2860*/  SHF.L.U32 R0, R3, R0, RZ ;  /* 0x0000000003007219 */ /* 0x000fe200000006ff */
[----:B--2---:R-:W-:-:S03]  /*2870*/  ULEA UR6, UR5, UR4, 0x18 ;  /* 0x0000000405067291 */ /* 0x004fc6000f8ec0ff */
[----:B------:R-:W-:-:S04]  /*2880*/  SHF.L.U32 R3, R7, R2, RZ ;  /* 0x0000000207037219 */ /* 0x000fc800000006ff */
[----:B------:R-:W-:Y:S02]  /*2890*/  LOP3.LUT R0, R3, R0, RZ, 0xfc, !PT ;  /* 0x0000000003007212 */ /* 0x000fe400078efcff */
[----:B------:R-:W2:Y:S02]  /*28a0*/  LDS R5, [UR6] ;  /* 0x00000006ff057984 */ /* 0x000ea40008000800 */
[C---:B------:R-:W-:Y:S02]  /*28b0*/  LOP3.LUT R2, R0.reuse, 0xffff, RZ, 0xc0, !PT ;  /* 0x0000ffff00027812 */ /* 0x040fe400078ec0ff */
[----:B--2---:R-:W-:-:S04]  /*28c0*/  LOP3.LUT R3, R0, 0xffff, R5, 0x80, !PT ;  /* 0x0000ffff00037812 */ /* 0x004fc800078e8005 */
[----:B------:R-:W-:-:S13]  /*28d0*/  ISETP.NE.AND P0, PT, R3, R2, PT ;  /* 0x000000020300720c */ /* 0x000fda0003f05270 */
[----:B------:R-:W-:Y:S05]  /*28e0*/  @P0 BRA `(.L_x_64) ;  /* 0x0000000000500947 */ /* 0x000fea0003800000 */
[----:B------:R-:W-:Y:S02]  /*28f0*/  SHF.R.U32.HI R5, RZ, 0x10, R5 ;  /* 0x00000010ff057819 */ /* 0x000fe40000011605 */
[----:B------:R-:W-:-:S04]  /*2900*/  SHF.R.U32.HI R2, RZ, 0x10, R0 ;  /* 0x00000010ff027819 */ /* 0x000fc80000011600 */
[----:B------:R-:W-:-:S04]  /*2910*/  LOP3.LUT R5, R5, R2, RZ, 0xc0, !PT ;  /* 0x0000000205057212 */ /* 0x000fc800078ec0ff */
[----:B------:R-:W-:-:S13]  /*2920*/  ISETP.NE.AND P0, PT, R5, R2, PT ;  /* 0x000000020500720c */ /* 0x000fda0003f05270 */
[----:B------:R-:W-:Y:S05]  /*2930*/  @P0 BRA `(.L_x_65) ;  /* 0x0000000000300947 */ /* 0x000fea0003800000 */
[----:B------:R-:W-:Y:S01]  /*2940*/  R2UR UR4, R0 ;  /* 0x00000000000472ca */ /* 0x000fe200000e0000 */
[----:B------:R-:W-:Y:S01]  /*2950*/  VOTEU.ANY UR5, UPT, PT ;  /* 0x0000000000057886 */ /* 0x000fe200038e0100 */
[----:B------:R-:W2:Y:S01]  /*2960*/  S2R R0, SR_LANEID ;  /* 0x0000000000007919 */ /* 0x000ea20000000000 */
[----:B------:R-:W-:-:S10]  /*2970*/  UFLO.U32 UR5, UR5 ;  /* 0x00000005000572bd */ /* 0x000fd400080e0000 */
[----:B------:R-:W-:-:S06]  /*2980*/  ULOP3.LUT UR4, URZ, UR4, URZ, 0x33, !UPT ;  /* 0x00000004ff047292 */ /* 0x000fcc000f8e33ff */
[----:B------:R-:W-:-:S04]  /*2990*/  IMAD.U32 R2, RZ, RZ, UR4 ;  /* 0x00000004ff027e24 */ /* 0x000fc8000f8e00ff */
[----:B------:R-:W3:Y:S02]  /*29a0*/  REDUX UR7, R2 ;  /* 0x00000000020773c4 */ /* 0x000ee40000000000 */
[----:B------:R4:W-:Y:S01]  /*29b0*/  UTCATOMSWS.AND URZ, UR4 ;  /* 0x0000000400ff79e3 */ /* 0x0009e20008000000 */
[----:B--2---:R-:W-:Y:S01]  /*29c0*/  ISETP.EQ.U32.AND P0, PT, R0, UR5, PT ;  /* 0x0000000500007c0c */ /* 0x004fe2000bf02070 */
[----:B---3--:R-:W-:-:S12]  /*29d0*/  IMAD.U32 R0, RZ, RZ, UR7 ;  /* 0x00000007ff007e24 */ /* 0x008fd8000f8e00ff */
[----:B------:R4:W-:Y:S01]  /*29e0*/  @P0 ATOMS.AND RZ, [UR6], R0 ;  /* 0x00000000ffff098c */ /* 0x0009e2000a800006 */
[----:B------:R-:W-:Y:S05]  /*29f0*/  BRA `(.L_x_63) ;  /* 0x0000000000147947 */ /* 0x000fea0003800000 */
.L_x_65:
[----:B------:R-:W-:-:S07]  /*2a00*/  MOV R2, 0x2a20 ;  /* 0x00002a2000027802 */ /* 0x000fce0000000f00 */
[----:B-1----:R-:W-:Y:S05]  /*2a10*/  CALL.REL.NOINC `($__internal_0_$__cuda_sm10x_tcgen05_guardrail_trap_col_being_dealloced_not_returned_by_alloc) ;  /* 0x0000000000447944 */ /* 0x002fea0003c00000 */
[----:B------:R-:W-:Y:S05]  /*2a20*/  BRA `(.L_x_63) ;  /* 0x0000000000087947 */ /* 0x000fea0003800000 */
.L_x_64:
[----:B------:R-:W-:-:S07]  /*2a30*/  MOV R2, 0x2a50 ;  /* 0x00002a5000027802 */ /* 0x000fce0000000f00 */
[----:B-1----:R-:W-:Y:S05]  /*2a40*/  CALL.REL.NOINC `($__internal_2_$__cuda_sm10x_tcgen05_guardrail_trap_unallocated_columns_being_dealloced) ;  /* 0x0000000000507944 */ /* 0x002fea0003c00000 */
.L_x_63:
[----:B------:R-:W-:Y:S01]  /*2a50*/  NOP ;  /* 0x0000000000007918 */ /* 0x000fe20000000000 */
[----:B----4-:R-:W-:Y:S05]  /*2a60*/  EXIT ;  /* 0x000000000000794d */ /* 0x010fea0003800000 */
.L_x_54:
[----:B------:R-:W2:Y:S02]  /*2a70*/  SYNCS.PHASECHK.TRANS64.TRYWAIT P0, [UR8+0xc000], RZ ;  /* 0x00c000ffff0075a7 */ /* 0x000ea40008001108 */
[----:B--2---:R-:W-:Y:S05]  /*2a80*/  @!P0 BRA `(.L_x_54) ;  /* 0xfffffffc00f88947 */ /* 0x004fea000383ffff */
[----:B------:R-:W-:Y:S05]  /*2a90*/  BRA `(.L_x_66) ;  /* 0xfffffff000187947 */ /* 0x000fea000383ffff */
.L_x_56:
[----:B------:R-:W2:Y:S02]  /*2aa0*/  SYNCS.PHASECHK.TRANS64.TRYWAIT P1, [UR8+0xc010], RZ ;  /* 0x00c010ffff0075a7 */ /* 0x000ea40008021108 */
[----:B--2---:R-:W-:Y:S05]  /*2ab0*/  @!P1 BRA `(.L_x_56) ;  /* 0xfffffffc00f89947 */ /* 0x004fea000383ffff */
[----:B------:R-:W-:Y:S05]  /*2ac0*/  BRA `(.L_x_67) ;  /* 0xfffffff000747947 */ /* 0x000fea000383ffff */
.L_x_57:
[----:B------:R-:W3:Y:S02]  /*2ad0*/  SYNCS.PHASECHK.TRANS64.TRYWAIT P0, [UR8+0xc000], R3 ;  /* 0x00c00003ff0075a7 */ /* 0x000ee40008001108 */
[----:B---3--:R-:W-:Y:S05]  /*2ae0*/  @!P0 BRA `(.L_x_57) ;  /* 0xfffffffc00f88947 */ /* 0x008fea000383ffff */
[----:B------:R-:W-:Y:S05]  /*2af0*/  BRA `(.L_x_68) ;  /* 0xfffffff000e07947 */ /* 0x000fea000383ffff */
.L_x_59:
[----:B------:R-:W3:Y:S02]  /*2b00*/  SYNCS.PHASECHK.TRANS64.TRYWAIT P0, [UR8+0xc010], R3 ;  /* 0x00c01003ff0075a7 */ /* 0x000ee40008001108 */
[----:B---3--:R-:W-:Y:S05]  /*2b10*/  @!P0 BRA `(.L_x_59) ;  /* 0xfffffffc00f88947 */ /* 0x008fea000383ffff */
[----:B------:R-:W-:Y:S05]  /*2b20*/  BRA `(.L_x_69) ;  /* 0xfffffff400307947 */ /* 0x000fea000383ffff */
        .weak           $__internal_0_$__cuda_sm10x_tcgen05_guardrail_trap_col_being_dealloced_not_returned_by_alloc
        .type           $__internal_0_$__cuda_sm10x_tcgen05_guardrail_trap_col_being_dealloced_not_returned_by_alloc,@function
        .size           $__internal_0_$__cuda_sm10x_tcgen05_guardrail_trap_col_being_dealloced_not_returned_by_alloc,($__internal_1_$__cuda_sm10x_tcgen05_guardrail_trap_phase_invalid_during_alloc - $__internal_0_$__cuda_sm10x_tcgen05_guardrail_trap_col_being_dealloced_not_returned_by_alloc)
$__internal_0_$__cuda_sm10x_tcgen05_guardrail_trap_col_being_dealloced_not_returned_by_alloc:
[----:B------:R-:W-:Y:S05]  /*2b30*/  BPT.TRAP 0x1 ;  /* 0x000000040000795c */ /* 0x000fea0000300000 */
[----:B------:R-:W-:-:S04]  /*2b40*/  IMAD.MOV.U32 R3, RZ, RZ, 0x0 ;  /* 0x00000000ff037424 */ /* 0x000fc800078e00ff */
[----:B------:R-:W-:Y:S05]  /*2b50*/  RET.REL.NODEC R2 `(gluon_tcgen05) ;  /* 0xffffffd402287950 */ /* 0x000fea0003c3ffff */
        .weak           $__internal_1_$__cuda_sm10x_tcgen05_guardrail_trap_phase_invalid_during_alloc
        .type           $__internal_1_$__cuda_sm10x_tcgen05_guardrail_trap_phase_invalid_during_alloc,@function
        .size           $__internal_1_$__cuda_sm10x_tcgen05_guardrail_trap_phase_invalid_during_alloc,($__internal_2_$__cuda_sm10x_tcgen05_guardrail_trap_unallocated_columns_being_dealloced - $__internal_1_$__cuda_sm10x_tcgen05_guardrail_trap_phase_invalid_during_alloc)
$__internal_1_$__cuda_sm10x_tcgen05_guardrail_trap_phase_invalid_during_alloc:
[----:B------:R-:W-:Y:S05]  /*2b60*/  BPT.TRAP 0x1 ;  /* 0x000000040000795c */ /* 0x000fea0000300000 */
[----:B------:R-:W-:-:S04]  /*2b70*/  IMAD.MOV.U32 R3, RZ, RZ, 0x0 ;  /* 0x00000000ff037424 */ /* 0x000fc800078e00ff */
[----:B------:R-:W-:Y:S05]  /*2b80*/  RET.REL.NODEC R2 `(gluon_tcgen05) ;  /* 0xffffffd4021c7950 */ /* 0x000fea0003c3ffff */
        .weak           $__internal_2_$__cuda_sm10x_tcgen05_guardrail_trap_unallocated_columns_being_dealloced
        .type           $__internal_2_$__cuda_sm10x_tcgen05_guardrail_trap_unallocated_columns_being_dealloced,@function
        .size           $__internal_2_$__cuda_sm10x_tcgen05_guardrail_trap_unallocated_columns_being_dealloced,(.L_x_73 - $__internal_2_$__cuda_sm10x_tcgen05_guardrail_trap_unallocated_columns_being_dealloced)
$__internal_2_$__cuda_sm10x_tcgen05_guardrail_trap_unallocated_columns_being_dealloced:
[----:B------:R-:W-:Y:S05]  /*2b90*/  BPT.TRAP 0x1 ;  /* 0x000000040000795c */ /* 0x000fea0000300000 */
[----:B------:R-:W-:-:S04]  /*2ba0*/  IMAD.MOV.U32 R3, RZ, RZ, 0x0 ;  /* 0x00000000ff037424 */ /* 0x000fc800078e00ff */
[----:B------:R-:W-:Y:S05]  /*2bb0*/  RET.REL.NODEC R2 `(gluon_tcgen05) ;  /* 0xffffffd402107950 */ /* 0x000fea0003c3ffff */
.L_x_70:
[----:B------:R-:W-:-:S00]  /*2bc0*/  BRA `(.L_x_70) ;  /* 0xfffffffc00fc7947 */ /* 0x000fc0000383ffff */
[----:B------:R-:W-:-:S00]  /*2bd0*/  NOP ;  /* 0x0000000000007918 */ /* 0x000fc00000000000 */
        /* <DEDUP_REMOVED lines=10> */
.L_x_73:


//--------------------- .nv.shared.gluon_tcgen05  --------------------------
	.section	.nv.shared.gluon_tcgen05,"aw",@nobits
	.sectionflags	@""
	.align	16
	.zero		1024


//--------------------- .nv.shared.reserved.0     --------------------------
	.section	.nv.shared.reserved.0,"aw",@nobits
	.align	8
	.weak		__nv_reservedSMEM_offset_0_alias
	.size		__nv_reservedSMEM_offset_0_alias, 0, 64
	.other		__nv_reservedSMEM_offset_0_alias,@"STO_CUDA_RESERVED_SHARED STV_DEFAULT"
__nv_reservedSMEM_offset_0_alias:
	.zero		0
.nv.shared.reserved.0:
	.zero		64
	.weak		__nv_reservedSMEM_allocation_phase
	.type		__nv_reservedSMEM_allocation_phase,@object
	.size		__nv_reservedSMEM_allocation_phase,(.L_0 - __nv_reservedSMEM_allocation_phase)
__nv_reservedSMEM_allocation_phase:
	.zero		1
.L_0:
	.zero		7
	.weak		__nv_reservedSMEM_devtool_atexit_pc
	.type		__nv_reservedSMEM_devtool_atexit_pc,@object
	.size		__nv_reservedSMEM_devtool_atexit_pc,(__nv_reservedSMEM_allocation_mask - __nv_reservedSMEM_devtool_atexit_pc)
__nv_reservedSMEM_devtool_atexit_pc:
	.zero		8
	.weak		__nv_reservedSMEM_allocation_mask
	.type		__nv_reservedSMEM_allocation_mask,@object
	.size		__nv_reservedSMEM_allocation_mask,(.L_2 - __nv_reservedSMEM_allocation_mask)
__nv_reservedSMEM_allocation_mask:
	.zero		4
.L_2:


//--------------------- .nv.constant0.gluon_tcgen05 --------------------------
	.section	.nv.constant0.gluon_tcgen05,"a",@progbits
	.sectionflags	@""
	.align	4
.nv.constant0.gluon_tcgen05:
	.zero		976


//--------------------- SYMBOLS --------------------------

	.type		.nv.reservedSmem.offset0,@object
	.size		.nv.reservedSmem.offset0,0x4
	.type		.nv.reservedSmem.cap,@object
	.size		.nv.reservedSmem.cap,0x4
